//
// Generated by NVIDIA NVVM Compiler
//
// Compiler Build ID: CL-36424714
// Cuda compilation tools, release 13.0, V13.0.88
// Based on NVVM 20.0.0
//

.version 9.0
.target sm_100
.address_size 64

	// .globl	_Z20fused_self_attentionPK6__halfS1_S1_PS_i
// _ZZ20fused_self_attentionPK6__halfS1_S1_PS_iE8Q_shared has been demoted
// _ZZ20fused_self_attentionPK6__halfS1_S1_PS_iE6K_tile has been demoted
// _ZZ20fused_self_attentionPK6__halfS1_S1_PS_iE6V_tile has been demoted
// _ZZ20fused_self_attentionPK6__halfS1_S1_PS_iE10score_tile has been demoted
// _ZZ20fused_self_attentionPK6__halfS1_S1_PS_iE11softmax_sum has been demoted

.visible .entry _Z20fused_self_attentionPK6__halfS1_S1_PS_i(
	.param .u64 .ptr .align 1 _Z20fused_self_attentionPK6__halfS1_S1_PS_i_param_0,
	.param .u64 .ptr .align 1 _Z20fused_self_attentionPK6__halfS1_S1_PS_i_param_1,
	.param .u64 .ptr .align 1 _Z20fused_self_attentionPK6__halfS1_S1_PS_i_param_2,
	.param .u64 .ptr .align 1 _Z20fused_self_attentionPK6__halfS1_S1_PS_i_param_3,
	.param .u32 _Z20fused_self_attentionPK6__halfS1_S1_PS_i_param_4
)
{
	.local .align 16 .b8 	__local_depot0[256];
	.reg .b64 	%SP;
	.reg .b64 	%SPL;
	.reg .pred 	%p<22>;
	.reg .b16 	%rs<323>;
	.reg .b32 	%r<76>;
	.reg .b32 	%f<680>;
	.reg .b64 	%rd<23>;
	// demoted variable
	.shared .align 2 .b8 _ZZ20fused_self_attentionPK6__halfS1_S1_PS_iE8Q_shared[128];
	// demoted variable
	.shared .align 2 .b8 _ZZ20fused_self_attentionPK6__halfS1_S1_PS_iE6K_tile[16384];
	// demoted variable
	.shared .align 2 .b8 _ZZ20fused_self_attentionPK6__halfS1_S1_PS_iE6V_tile[16384];
	// demoted variable
	.shared .align 4 .b8 _ZZ20fused_self_attentionPK6__halfS1_S1_PS_iE10score_tile[512];
	// demoted variable
	.shared .align 4 .f32 _ZZ20fused_self_attentionPK6__halfS1_S1_PS_iE11softmax_sum;
	mov.u64 	%SPL, __local_depot0;
	ld.param.u64 	%rd2, [_Z20fused_self_attentionPK6__halfS1_S1_PS_i_param_0];
	ld.param.u32 	%r22, [_Z20fused_self_attentionPK6__halfS1_S1_PS_i_param_4];
	add.u64 	%rd1, %SPL, 0;
	mov.u32 	%r1, %ctaid.x;
	mov.u32 	%r2, %tid.x;
	mov.f32 	%f207, 0f00000000;
	st.local.v4.f32 	[%rd1], {%f207, %f207, %f207, %f207};
	st.local.v4.f32 	[%rd1+16], {%f207, %f207, %f207, %f207};
	st.local.v4.f32 	[%rd1+32], {%f207, %f207, %f207, %f207};
	st.local.v4.f32 	[%rd1+48], {%f207, %f207, %f207, %f207};
	st.local.v4.f32 	[%rd1+64], {%f207, %f207, %f207, %f207};
	st.local.v4.f32 	[%rd1+80], {%f207, %f207, %f207, %f207};
	st.local.v4.f32 	[%rd1+96], {%f207, %f207, %f207, %f207};
	st.local.v4.f32 	[%rd1+112], {%f207, %f207, %f207, %f207};
	st.local.v4.f32 	[%rd1+128], {%f207, %f207, %f207, %f207};
	st.local.v4.f32 	[%rd1+144], {%f207, %f207, %f207, %f207};
	st.local.v4.f32 	[%rd1+160], {%f207, %f207, %f207, %f207};
	st.local.v4.f32 	[%rd1+176], {%f207, %f207, %f207, %f207};
	st.local.v4.f32 	[%rd1+192], {%f207, %f207, %f207, %f207};
	st.local.v4.f32 	[%rd1+208], {%f207, %f207, %f207, %f207};
	st.local.v4.f32 	[%rd1+224], {%f207, %f207, %f207, %f207};
	st.local.v4.f32 	[%rd1+240], {%f207, %f207, %f207, %f207};
	setp.gt.u32 	%p2, %r2, 63;
	@%p2 bra 	$L__BB0_2;
	cvta.to.global.u64 	%rd7, %rd2;
	shl.b32 	%r23, %r2, 1;
	mov.u32 	%r24, _ZZ20fused_self_attentionPK6__halfS1_S1_PS_iE8Q_shared;
	add.s32 	%r25, %r24, %r23;
	shl.b32 	%r26, %r1, 6;
	add.s32 	%r27, %r26, %r2;
	mul.wide.u32 	%rd8, %r27, 2;
	add.s64 	%rd9, %rd7, %rd8;
	ld.global.u16 	%rs1, [%rd9];
	st.shared.u16 	[%r25], %rs1;
$L__BB0_2:
	bar.sync 	0;
	setp.lt.s32 	%p3, %r22, 1;
	@%p3 bra 	$L__BB0_27;
	mov.b32 	%r70, 0;
	mov.f32 	%f616, 0f00000000;
	mov.f32 	%f617, %f616;
	mov.f32 	%f618, %f616;
	mov.f32 	%f619, %f616;
	mov.f32 	%f620, %f616;
	mov.f32 	%f621, %f616;
	mov.f32 	%f622, %f616;
	mov.f32 	%f623, %f616;
	mov.f32 	%f624, %f616;
	mov.f32 	%f625, %f616;
	mov.f32 	%f626, %f616;
	mov.f32 	%f627, %f616;
	mov.f32 	%f628, %f616;
	mov.f32 	%f629, %f616;
	mov.f32 	%f630, %f616;
	mov.f32 	%f631, %f616;
	mov.f32 	%f632, %f616;
	mov.f32 	%f633, %f616;
	mov.f32 	%f634, %f616;
	mov.f32 	%f635, %f616;
	mov.f32 	%f636, %f616;
	mov.f32 	%f637, %f616;
	mov.f32 	%f638, %f616;
	mov.f32 	%f639, %f616;
	mov.f32 	%f640, %f616;
	mov.f32 	%f641, %f616;
	mov.f32 	%f642, %f616;
	mov.f32 	%f643, %f616;
	mov.f32 	%f644, %f616;
	mov.f32 	%f645, %f616;
	mov.f32 	%f646, %f616;
	mov.f32 	%f647, %f616;
	mov.f32 	%f648, %f616;
	mov.f32 	%f649, %f616;
	mov.f32 	%f650, %f616;
	mov.f32 	%f651, %f616;
	mov.f32 	%f652, %f616;
	mov.f32 	%f653, %f616;
	mov.f32 	%f654, %f616;
	mov.f32 	%f655, %f616;
	mov.f32 	%f656, %f616;
	mov.f32 	%f657, %f616;
	mov.f32 	%f658, %f616;
	mov.f32 	%f659, %f616;
	mov.f32 	%f660, %f616;
	mov.f32 	%f661, %f616;
	mov.f32 	%f662, %f616;
	mov.f32 	%f663, %f616;
	mov.f32 	%f664, %f616;
	mov.f32 	%f665, %f616;
	mov.f32 	%f666, %f616;
	mov.f32 	%f667, %f616;
	mov.f32 	%f668, %f616;
	mov.f32 	%f669, %f616;
	mov.f32 	%f670, %f616;
	mov.f32 	%f671, %f616;
	mov.f32 	%f672, %f616;
	mov.f32 	%f673, %f616;
	mov.f32 	%f674, %f616;
	mov.f32 	%f675, %f616;
	mov.f32 	%f676, %f616;
	mov.f32 	%f677, %f616;
	mov.f32 	%f678, %f616;
	mov.f32 	%f679, %f616;
	mov.u32 	%r69, %r22;
$L__BB0_4:
	setp.lt.u32 	%p4, %r2, 128;
	min.s32 	%r30, %r69, 128;
	max.s32 	%r5, %r30, 1;
	add.s32 	%r6, %r70, %r2;
	setp.lt.s32 	%p5, %r6, %r22;
	and.pred  	%p1, %p4, %p5;
	not.pred 	%p6, %p1;
	@%p6 bra 	$L__BB0_6;
	ld.param.u64 	%rd21, [_Z20fused_self_attentionPK6__halfS1_S1_PS_i_param_2];
	ld.param.u64 	%rd20, [_Z20fused_self_attentionPK6__halfS1_S1_PS_i_param_1];
	shl.b32 	%r31, %r6, 6;
	cvta.to.global.u64 	%rd10, %rd20;
	mul.wide.u32 	%rd11, %r31, 2;
	add.s64 	%rd12, %rd10, %rd11;
	ld.global.u16 	%rs2, [%rd12];
	shl.b32 	%r32, %r2, 7;
	mov.u32 	%r33, _ZZ20fused_self_attentionPK6__halfS1_S1_PS_iE6K_tile;
	add.s32 	%r34, %r33, %r32;
	st.shared.u16 	[%r34], %rs2;
	cvta.to.global.u64 	%rd13, %rd21;
	add.s64 	%rd14, %rd13, %rd11;
	ld.global.u16 	%rs3, [%rd14];
	mov.u32 	%r35, _ZZ20fused_self_attentionPK6__halfS1_S1_PS_iE6V_tile;
	add.s32 	%r36, %r35, %r32;
	st.shared.u16 	[%r36], %rs3;
	ld.global.u16 	%rs4, [%rd12+2];
	st.shared.u16 	[%r34+2], %rs4;
	ld.global.u16 	%rs5, [%rd14+2];
	st.shared.u16 	[%r36+2], %rs5;
	ld.global.u16 	%rs6, [%rd12+4];
	st.shared.u16 	[%r34+4], %rs6;
	ld.global.u16 	%rs7, [%rd14+4];
	st.shared.u16 	[%r36+4], %rs7;
	ld.global.u16 	%rs8, [%rd12+6];
	st.shared.u16 	[%r34+6], %rs8;
	ld.global.u16 	%rs9, [%rd14+6];
	st.shared.u16 	[%r36+6], %rs9;
	ld.global.u16 	%rs10, [%rd12+8];
	st.shared.u16 	[%r34+8], %rs10;
	ld.global.u16 	%rs11, [%rd14+8];
	st.shared.u16 	[%r36+8], %rs11;
	ld.global.u16 	%rs12, [%rd12+10];
	st.shared.u16 	[%r34+10], %rs12;
	ld.global.u16 	%rs13, [%rd14+10];
	st.shared.u16 	[%r36+10], %rs13;
	ld.global.u16 	%rs14, [%rd12+12];
	st.shared.u16 	[%r34+12], %rs14;
	ld.global.u16 	%rs15, [%rd14+12];
	st.shared.u16 	[%r36+12], %rs15;
	ld.global.u16 	%rs16, [%rd12+14];
	st.shared.u16 	[%r34+14], %rs16;
	ld.global.u16 	%rs17, [%rd14+14];
	st.shared.u16 	[%r36+14], %rs17;
	ld.global.u16 	%rs18, [%rd12+16];
	st.shared.u16 	[%r34+16], %rs18;
	ld.global.u16 	%rs19, [%rd14+16];
	st.shared.u16 	[%r36+16], %rs19;
	ld.global.u16 	%rs20, [%rd12+18];
	st.shared.u16 	[%r34+18], %rs20;
	ld.global.u16 	%rs21, [%rd14+18];
	st.shared.u16 	[%r36+18], %rs21;
	ld.global.u16 	%rs22, [%rd12+20];
	st.shared.u16 	[%r34+20], %rs22;
	ld.global.u16 	%rs23, [%rd14+20];
	st.shared.u16 	[%r36+20], %rs23;
	ld.global.u16 	%rs24, [%rd12+22];
	st.shared.u16 	[%r34+22], %rs24;
	ld.global.u16 	%rs25, [%rd14+22];
	st.shared.u16 	[%r36+22], %rs25;
	ld.global.u16 	%rs26, [%rd12+24];
	st.shared.u16 	[%r34+24], %rs26;
	ld.global.u16 	%rs27, [%rd14+24];
	st.shared.u16 	[%r36+24], %rs27;
	ld.global.u16 	%rs28, [%rd12+26];
	st.shared.u16 	[%r34+26], %rs28;
	ld.global.u16 	%rs29, [%rd14+26];
	st.shared.u16 	[%r36+26], %rs29;
	ld.global.u16 	%rs30, [%rd12+28];
	st.shared.u16 	[%r34+28], %rs30;
	ld.global.u16 	%rs31, [%rd14+28];
	st.shared.u16 	[%r36+28], %rs31;
	ld.global.u16 	%rs32, [%rd12+30];
	st.shared.u16 	[%r34+30], %rs32;
	ld.global.u16 	%rs33, [%rd14+30];
	st.shared.u16 	[%r36+30], %rs33;
	ld.global.u16 	%rs34, [%rd12+32];
	st.shared.u16 	[%r34+32], %rs34;
	ld.global.u16 	%rs35, [%rd14+32];
	st.shared.u16 	[%r36+32], %rs35;
	ld.global.u16 	%rs36, [%rd12+34];
	st.shared.u16 	[%r34+34], %rs36;
	ld.global.u16 	%rs37, [%rd14+34];
	st.shared.u16 	[%r36+34], %rs37;
	ld.global.u16 	%rs38, [%rd12+36];
	st.shared.u16 	[%r34+36], %rs38;
	ld.global.u16 	%rs39, [%rd14+36];
	st.shared.u16 	[%r36+36], %rs39;
	ld.global.u16 	%rs40, [%rd12+38];
	st.shared.u16 	[%r34+38], %rs40;
	ld.global.u16 	%rs41, [%rd14+38];
	st.shared.u16 	[%r36+38], %rs41;
	ld.global.u16 	%rs42, [%rd12+40];
	st.shared.u16 	[%r34+40], %rs42;
	ld.global.u16 	%rs43, [%rd14+40];
	st.shared.u16 	[%r36+40], %rs43;
	ld.global.u16 	%rs44, [%rd12+42];
	st.shared.u16 	[%r34+42], %rs44;
	ld.global.u16 	%rs45, [%rd14+42];
	st.shared.u16 	[%r36+42], %rs45;
	ld.global.u16 	%rs46, [%rd12+44];
	st.shared.u16 	[%r34+44], %rs46;
	ld.global.u16 	%rs47, [%rd14+44];
	st.shared.u16 	[%r36+44], %rs47;
	ld.global.u16 	%rs48, [%rd12+46];
	st.shared.u16 	[%r34+46], %rs48;
	ld.global.u16 	%rs49, [%rd14+46];
	st.shared.u16 	[%r36+46], %rs49;
	ld.global.u16 	%rs50, [%rd12+48];
	st.shared.u16 	[%r34+48], %rs50;
	ld.global.u16 	%rs51, [%rd14+48];
	st.shared.u16 	[%r36+48], %rs51;
	ld.global.u16 	%rs52, [%rd12+50];
	st.shared.u16 	[%r34+50], %rs52;
	ld.global.u16 	%rs53, [%rd14+50];
	st.shared.u16 	[%r36+50], %rs53;
	ld.global.u16 	%rs54, [%rd12+52];
	st.shared.u16 	[%r34+52], %rs54;
	ld.global.u16 	%rs55, [%rd14+52];
	st.shared.u16 	[%r36+52], %rs55;
	ld.global.u16 	%rs56, [%rd12+54];
	st.shared.u16 	[%r34+54], %rs56;
	ld.global.u16 	%rs57, [%rd14+54];
	st.shared.u16 	[%r36+54], %rs57;
	ld.global.u16 	%rs58, [%rd12+56];
	st.shared.u16 	[%r34+56], %rs58;
	ld.global.u16 	%rs59, [%rd14+56];
	st.shared.u16 	[%r36+56], %rs59;
	ld.global.u16 	%rs60, [%rd12+58];
	st.shared.u16 	[%r34+58], %rs60;
	ld.global.u16 	%rs61, [%rd14+58];
	st.shared.u16 	[%r36+58], %rs61;
	ld.global.u16 	%rs62, [%rd12+60];
	st.shared.u16 	[%r34+60], %rs62;
	ld.global.u16 	%rs63, [%rd14+60];
	st.shared.u16 	[%r36+60], %rs63;
	ld.global.u16 	%rs64, [%rd12+62];
	st.shared.u16 	[%r34+62], %rs64;
	ld.global.u16 	%rs65, [%rd14+62];
	st.shared.u16 	[%r36+62], %rs65;
	ld.global.u16 	%rs66, [%rd12+64];
	st.shared.u16 	[%r34+64], %rs66;
	ld.global.u16 	%rs67, [%rd14+64];
	st.shared.u16 	[%r36+64], %rs67;
	ld.global.u16 	%rs68, [%rd12+66];
	st.shared.u16 	[%r34+66], %rs68;
	ld.global.u16 	%rs69, [%rd14+66];
	st.shared.u16 	[%r36+66], %rs69;
	ld.global.u16 	%rs70, [%rd12+68];
	st.shared.u16 	[%r34+68], %rs70;
	ld.global.u16 	%rs71, [%rd14+68];
	st.shared.u16 	[%r36+68], %rs71;
	ld.global.u16 	%rs72, [%rd12+70];
	st.shared.u16 	[%r34+70], %rs72;
	ld.global.u16 	%rs73, [%rd14+70];
	st.shared.u16 	[%r36+70], %rs73;
	ld.global.u16 	%rs74, [%rd12+72];
	st.shared.u16 	[%r34+72], %rs74;
	ld.global.u16 	%rs75, [%rd14+72];
	st.shared.u16 	[%r36+72], %rs75;
	ld.global.u16 	%rs76, [%rd12+74];
	st.shared.u16 	[%r34+74], %rs76;
	ld.global.u16 	%rs77, [%rd14+74];
	st.shared.u16 	[%r36+74], %rs77;
	ld.global.u16 	%rs78, [%rd12+76];
	st.shared.u16 	[%r34+76], %rs78;
	ld.global.u16 	%rs79, [%rd14+76];
	st.shared.u16 	[%r36+76], %rs79;
	ld.global.u16 	%rs80, [%rd12+78];
	st.shared.u16 	[%r34+78], %rs80;
	ld.global.u16 	%rs81, [%rd14+78];
	st.shared.u16 	[%r36+78], %rs81;
	ld.global.u16 	%rs82, [%rd12+80];
	st.shared.u16 	[%r34+80], %rs82;
	ld.global.u16 	%rs83, [%rd14+80];
	st.shared.u16 	[%r36+80], %rs83;
	ld.global.u16 	%rs84, [%rd12+82];
	st.shared.u16 	[%r34+82], %rs84;
	ld.global.u16 	%rs85, [%rd14+82];
	st.shared.u16 	[%r36+82], %rs85;
	ld.global.u16 	%rs86, [%rd12+84];
	st.shared.u16 	[%r34+84], %rs86;
	ld.global.u16 	%rs87, [%rd14+84];
	st.shared.u16 	[%r36+84], %rs87;
	ld.global.u16 	%rs88, [%rd12+86];
	st.shared.u16 	[%r34+86], %rs88;
	ld.global.u16 	%rs89, [%rd14+86];
	st.shared.u16 	[%r36+86], %rs89;
	ld.global.u16 	%rs90, [%rd12+88];
	st.shared.u16 	[%r34+88], %rs90;
	ld.global.u16 	%rs91, [%rd14+88];
	st.shared.u16 	[%r36+88], %rs91;
	ld.global.u16 	%rs92, [%rd12+90];
	st.shared.u16 	[%r34+90], %rs92;
	ld.global.u16 	%rs93, [%rd14+90];
	st.shared.u16 	[%r36+90], %rs93;
	ld.global.u16 	%rs94, [%rd12+92];
	st.shared.u16 	[%r34+92], %rs94;
	ld.global.u16 	%rs95, [%rd14+92];
	st.shared.u16 	[%r36+92], %rs95;
	ld.global.u16 	%rs96, [%rd12+94];
	st.shared.u16 	[%r34+94], %rs96;
	ld.global.u16 	%rs97, [%rd14+94];
	st.shared.u16 	[%r36+94], %rs97;
	ld.global.u16 	%rs98, [%rd12+96];
	st.shared.u16 	[%r34+96], %rs98;
	ld.global.u16 	%rs99, [%rd14+96];
	st.shared.u16 	[%r36+96], %rs99;
	ld.global.u16 	%rs100, [%rd12+98];
	st.shared.u16 	[%r34+98], %rs100;
	ld.global.u16 	%rs101, [%rd14+98];
	st.shared.u16 	[%r36+98], %rs101;
	ld.global.u16 	%rs102, [%rd12+100];
	st.shared.u16 	[%r34+100], %rs102;
	ld.global.u16 	%rs103, [%rd14+100];
	st.shared.u16 	[%r36+100], %rs103;
	ld.global.u16 	%rs104, [%rd12+102];
	st.shared.u16 	[%r34+102], %rs104;
	ld.global.u16 	%rs105, [%rd14+102];
	st.shared.u16 	[%r36+102], %rs105;
	ld.global.u16 	%rs106, [%rd12+104];
	st.shared.u16 	[%r34+104], %rs106;
	ld.global.u16 	%rs107, [%rd14+104];
	st.shared.u16 	[%r36+104], %rs107;
	ld.global.u16 	%rs108, [%rd12+106];
	st.shared.u16 	[%r34+106], %rs108;
	ld.global.u16 	%rs109, [%rd14+106];
	st.shared.u16 	[%r36+106], %rs109;
	ld.global.u16 	%rs110, [%rd12+108];
	st.shared.u16 	[%r34+108], %rs110;
	ld.global.u16 	%rs111, [%rd14+108];
	st.shared.u16 	[%r36+108], %rs111;
	ld.global.u16 	%rs112, [%rd12+110];
	st.shared.u16 	[%r34+110], %rs112;
	ld.global.u16 	%rs113, [%rd14+110];
	st.shared.u16 	[%r36+110], %rs113;
	ld.global.u16 	%rs114, [%rd12+112];
	st.shared.u16 	[%r34+112], %rs114;
	ld.global.u16 	%rs115, [%rd14+112];
	st.shared.u16 	[%r36+112], %rs115;
	ld.global.u16 	%rs116, [%rd12+114];
	st.shared.u16 	[%r34+114], %rs116;
	ld.global.u16 	%rs117, [%rd14+114];
	st.shared.u16 	[%r36+114], %rs117;
	ld.global.u16 	%rs118, [%rd12+116];
	st.shared.u16 	[%r34+116], %rs118;
	ld.global.u16 	%rs119, [%rd14+116];
	st.shared.u16 	[%r36+116], %rs119;
	ld.global.u16 	%rs120, [%rd12+118];
	st.shared.u16 	[%r34+118], %rs120;
	ld.global.u16 	%rs121, [%rd14+118];
	st.shared.u16 	[%r36+118], %rs121;
	ld.global.u16 	%rs122, [%rd12+120];
	st.shared.u16 	[%r34+120], %rs122;
	ld.global.u16 	%rs123, [%rd14+120];
	st.shared.u16 	[%r36+120], %rs123;
	ld.global.u16 	%rs124, [%rd12+122];
	st.shared.u16 	[%r34+122], %rs124;
	ld.global.u16 	%rs125, [%rd14+122];
	st.shared.u16 	[%r36+122], %rs125;
	ld.global.u16 	%rs126, [%rd12+124];
	st.shared.u16 	[%r34+124], %rs126;
	ld.global.u16 	%rs127, [%rd14+124];
	st.shared.u16 	[%r36+124], %rs127;
	ld.global.u16 	%rs128, [%rd12+126];
	st.shared.u16 	[%r34+126], %rs128;
	ld.global.u16 	%rs129, [%rd14+126];
	st.shared.u16 	[%r36+126], %rs129;
$L__BB0_6:
	bar.sync 	0;
	@%p6 bra 	$L__BB0_8;
	ld.shared.u16 	%rs130, [_ZZ20fused_self_attentionPK6__halfS1_S1_PS_iE8Q_shared];
	// begin inline asm
	{  cvt.f32.f16 %f209, %rs130;}

	// end inline asm
	shl.b32 	%r37, %r2, 7;
	mov.u32 	%r38, _ZZ20fused_self_attentionPK6__halfS1_S1_PS_iE6K_tile;
	add.s32 	%r39, %r38, %r37;
	ld.shared.u16 	%rs131, [%r39];
	// begin inline asm
	{  cvt.f32.f16 %f210, %rs131;}

	// end inline asm
	fma.rn.f32 	%f337, %f209, %f210, 0f00000000;
	ld.shared.u16 	%rs132, [_ZZ20fused_self_attentionPK6__halfS1_S1_PS_iE8Q_shared+2];
	// begin inline asm
	{  cvt.f32.f16 %f211, %rs132;}

	// end inline asm
	ld.shared.u16 	%rs133, [%r39+2];
	// begin inline asm
	{  cvt.f32.f16 %f212, %rs133;}

	// end inline asm
	fma.rn.f32 	%f338, %f211, %f212, %f337;
	ld.shared.u16 	%rs134, [_ZZ20fused_self_attentionPK6__halfS1_S1_PS_iE8Q_shared+4];
	// begin inline asm
	{  cvt.f32.f16 %f213, %rs134;}

	// end inline asm
	ld.shared.u16 	%rs135, [%r39+4];
	// begin inline asm
	{  cvt.f32.f16 %f214, %rs135;}

	// end inline asm
	fma.rn.f32 	%f339, %f213, %f214, %f338;
	ld.shared.u16 	%rs136, [_ZZ20fused_self_attentionPK6__halfS1_S1_PS_iE8Q_shared+6];
	// begin inline asm
	{  cvt.f32.f16 %f215, %rs136;}

	// end inline asm
	ld.shared.u16 	%rs137, [%r39+6];
	// begin inline asm
	{  cvt.f32.f16 %f216, %rs137;}

	// end inline asm
	fma.rn.f32 	%f340, %f215, %f216, %f339;
	ld.shared.u16 	%rs138, [_ZZ20fused_self_attentionPK6__halfS1_S1_PS_iE8Q_shared+8];
	// begin inline asm
	{  cvt.f32.f16 %f217, %rs138;}

	// end inline asm
	ld.shared.u16 	%rs139, [%r39+8];
	// begin inline asm
	{  cvt.f32.f16 %f218, %rs139;}

	// end inline asm
	fma.rn.f32 	%f341, %f217, %f218, %f340;
	ld.shared.u16 	%rs140, [_ZZ20fused_self_attentionPK6__halfS1_S1_PS_iE8Q_shared+10];
	// begin inline asm
	{  cvt.f32.f16 %f219, %rs140;}

	// end inline asm
	ld.shared.u16 	%rs141, [%r39+10];
	// begin inline asm
	{  cvt.f32.f16 %f220, %rs141;}

	// end inline asm
	fma.rn.f32 	%f342, %f219, %f220, %f341;
	ld.shared.u16 	%rs142, [_ZZ20fused_self_attentionPK6__halfS1_S1_PS_iE8Q_shared+12];
	// begin inline asm
	{  cvt.f32.f16 %f221, %rs142;}

	// end inline asm
	ld.shared.u16 	%rs143, [%r39+12];
	// begin inline asm
	{  cvt.f32.f16 %f222, %rs143;}

	// end inline asm
	fma.rn.f32 	%f343, %f221, %f222, %f342;
	ld.shared.u16 	%rs144, [_ZZ20fused_self_attentionPK6__halfS1_S1_PS_iE8Q_shared+14];
	// begin inline asm
	{  cvt.f32.f16 %f223, %rs144;}

	// end inline asm
	ld.shared.u16 	%rs145, [%r39+14];
	// begin inline asm
	{  cvt.f32.f16 %f224, %rs145;}

	// end inline asm
	fma.rn.f32 	%f344, %f223, %f224, %f343;
	ld.shared.u16 	%rs146, [_ZZ20fused_self_attentionPK6__halfS1_S1_PS_iE8Q_shared+16];
	// begin inline asm
	{  cvt.f32.f16 %f225, %rs146;}

	// end inline asm
	ld.shared.u16 	%rs147, [%r39+16];
	// begin inline asm
	{  cvt.f32.f16 %f226, %rs147;}

	// end inline asm
	fma.rn.f32 	%f345, %f225, %f226, %f344;
	ld.shared.u16 	%rs148, [_ZZ20fused_self_attentionPK6__halfS1_S1_PS_iE8Q_shared+18];
	// begin inline asm
	{  cvt.f32.f16 %f227, %rs148;}

	// end inline asm
	ld.shared.u16 	%rs149, [%r39+18];
	// begin inline asm
	{  cvt.f32.f16 %f228, %rs149;}

	// end inline asm
	fma.rn.f32 	%f346, %f227, %f228, %f345;
	ld.shared.u16 	%rs150, [_ZZ20fused_self_attentionPK6__halfS1_S1_PS_iE8Q_shared+20];
	// begin inline asm
	{  cvt.f32.f16 %f229, %rs150;}

	// end inline asm
	ld.shared.u16 	%rs151, [%r39+20];
	// begin inline asm
	{  cvt.f32.f16 %f230, %rs151;}

	// end inline asm
	fma.rn.f32 	%f347, %f229, %f230, %f346;
	ld.shared.u16 	%rs152, [_ZZ20fused_self_attentionPK6__halfS1_S1_PS_iE8Q_shared+22];
	// begin inline asm
	{  cvt.f32.f16 %f231, %rs152;}

	// end inline asm
	ld.shared.u16 	%rs153, [%r39+22];
	// begin inline asm
	{  cvt.f32.f16 %f232, %rs153;}

	// end inline asm
	fma.rn.f32 	%f348, %f231, %f232, %f347;
	ld.shared.u16 	%rs154, [_ZZ20fused_self_attentionPK6__halfS1_S1_PS_iE8Q_shared+24];
	// begin inline asm
	{  cvt.f32.f16 %f233, %rs154;}

	// end inline asm
	ld.shared.u16 	%rs155, [%r39+24];
	// begin inline asm
	{  cvt.f32.f16 %f234, %rs155;}

	// end inline asm
	fma.rn.f32 	%f349, %f233, %f234, %f348;
	ld.shared.u16 	%rs156, [_ZZ20fused_self_attentionPK6__halfS1_S1_PS_iE8Q_shared+26];
	// begin inline asm
	{  cvt.f32.f16 %f235, %rs156;}

	// end inline asm
	ld.shared.u16 	%rs157, [%r39+26];
	// begin inline asm
	{  cvt.f32.f16 %f236, %rs157;}

	// end inline asm
	fma.rn.f32 	%f350, %f235, %f236, %f349;
	ld.shared.u16 	%rs158, [_ZZ20fused_self_attentionPK6__halfS1_S1_PS_iE8Q_shared+28];
	// begin inline asm
	{  cvt.f32.f16 %f237, %rs158;}

	// end inline asm
	ld.shared.u16 	%rs159, [%r39+28];
	// begin inline asm
	{  cvt.f32.f16 %f238, %rs159;}

	// end inline asm
	fma.rn.f32 	%f351, %f237, %f238, %f350;
	ld.shared.u16 	%rs160, [_ZZ20fused_self_attentionPK6__halfS1_S1_PS_iE8Q_shared+30];
	// begin inline asm
	{  cvt.f32.f16 %f239, %rs160;}

	// end inline asm
	ld.shared.u16 	%rs161, [%r39+30];
	// begin inline asm
	{  cvt.f32.f16 %f240, %rs161;}

	// end inline asm
	fma.rn.f32 	%f352, %f239, %f240, %f351;
	ld.shared.u16 	%rs162, [_ZZ20fused_self_attentionPK6__halfS1_S1_PS_iE8Q_shared+32];
	// begin inline asm
	{  cvt.f32.f16 %f241, %rs162;}

	// end inline asm
	ld.shared.u16 	%rs163, [%r39+32];
	// begin inline asm
	{  cvt.f32.f16 %f242, %rs163;}

	// end inline asm
	fma.rn.f32 	%f353, %f241, %f242, %f352;
	ld.shared.u16 	%rs164, [_ZZ20fused_self_attentionPK6__halfS1_S1_PS_iE8Q_shared+34];
	// begin inline asm
	{  cvt.f32.f16 %f243, %rs164;}

	// end inline asm
	ld.shared.u16 	%rs165, [%r39+34];
	// begin inline asm
	{  cvt.f32.f16 %f244, %rs165;}

	// end inline asm
	fma.rn.f32 	%f354, %f243, %f244, %f353;
	ld.shared.u16 	%rs166, [_ZZ20fused_self_attentionPK6__halfS1_S1_PS_iE8Q_shared+36];
	// begin inline asm
	{  cvt.f32.f16 %f245, %rs166;}

	// end inline asm
	ld.shared.u16 	%rs167, [%r39+36];
	// begin inline asm
	{  cvt.f32.f16 %f246, %rs167;}

	// end inline asm
	fma.rn.f32 	%f355, %f245, %f246, %f354;
	ld.shared.u16 	%rs168, [_ZZ20fused_self_attentionPK6__halfS1_S1_PS_iE8Q_shared+38];
	// begin inline asm
	{  cvt.f32.f16 %f247, %rs168;}

	// end inline asm
	ld.shared.u16 	%rs169, [%r39+38];
	// begin inline asm
	{  cvt.f32.f16 %f248, %rs169;}

	// end inline asm
	fma.rn.f32 	%f356, %f247, %f248, %f355;
	ld.shared.u16 	%rs170, [_ZZ20fused_self_attentionPK6__halfS1_S1_PS_iE8Q_shared+40];
	// begin inline asm
	{  cvt.f32.f16 %f249, %rs170;}

	// end inline asm
	ld.shared.u16 	%rs171, [%r39+40];
	// begin inline asm
	{  cvt.f32.f16 %f250, %rs171;}

	// end inline asm
	fma.rn.f32 	%f357, %f249, %f250, %f356;
	ld.shared.u16 	%rs172, [_ZZ20fused_self_attentionPK6__halfS1_S1_PS_iE8Q_shared+42];
	// begin inline asm
	{  cvt.f32.f16 %f251, %rs172;}

	// end inline asm
	ld.shared.u16 	%rs173, [%r39+42];
	// begin inline asm
	{  cvt.f32.f16 %f252, %rs173;}

	// end inline asm
	fma.rn.f32 	%f358, %f251, %f252, %f357;
	ld.shared.u16 	%rs174, [_ZZ20fused_self_attentionPK6__halfS1_S1_PS_iE8Q_shared+44];
	// begin inline asm
	{  cvt.f32.f16 %f253, %rs174;}

	// end inline asm
	ld.shared.u16 	%rs175, [%r39+44];
	// begin inline asm
	{  cvt.f32.f16 %f254, %rs175;}

	// end inline asm
	fma.rn.f32 	%f359, %f253, %f254, %f358;
	ld.shared.u16 	%rs176, [_ZZ20fused_self_attentionPK6__halfS1_S1_PS_iE8Q_shared+46];
	// begin inline asm
	{  cvt.f32.f16 %f255, %rs176;}

	// end inline asm
	ld.shared.u16 	%rs177, [%r39+46];
	// begin inline asm
	{  cvt.f32.f16 %f256, %rs177;}

	// end inline asm
	fma.rn.f32 	%f360, %f255, %f256, %f359;
	ld.shared.u16 	%rs178, [_ZZ20fused_self_attentionPK6__halfS1_S1_PS_iE8Q_shared+48];
	// begin inline asm
	{  cvt.f32.f16 %f257, %rs178;}

	// end inline asm
	ld.shared.u16 	%rs179, [%r39+48];
	// begin inline asm
	{  cvt.f32.f16 %f258, %rs179;}

	// end inline asm
	fma.rn.f32 	%f361, %f257, %f258, %f360;
	ld.shared.u16 	%rs180, [_ZZ20fused_self_attentionPK6__halfS1_S1_PS_iE8Q_shared+50];
	// begin inline asm
	{  cvt.f32.f16 %f259, %rs180;}

	// end inline asm
	ld.shared.u16 	%rs181, [%r39+50];
	// begin inline asm
	{  cvt.f32.f16 %f260, %rs181;}

	// end inline asm
	fma.rn.f32 	%f362, %f259, %f260, %f361;
	ld.shared.u16 	%rs182, [_ZZ20fused_self_attentionPK6__halfS1_S1_PS_iE8Q_shared+52];
	// begin inline asm
	{  cvt.f32.f16 %f261, %rs182;}

	// end inline asm
	ld.shared.u16 	%rs183, [%r39+52];
	// begin inline asm
	{  cvt.f32.f16 %f262, %rs183;}

	// end inline asm
	fma.rn.f32 	%f363, %f261, %f262, %f362;
	ld.shared.u16 	%rs184, [_ZZ20fused_self_attentionPK6__halfS1_S1_PS_iE8Q_shared+54];
	// begin inline asm
	{  cvt.f32.f16 %f263, %rs184;}

	// end inline asm
	ld.shared.u16 	%rs185, [%r39+54];
	// begin inline asm
	{  cvt.f32.f16 %f264, %rs185;}

	// end inline asm
	fma.rn.f32 	%f364, %f263, %f264, %f363;
	ld.shared.u16 	%rs186, [_ZZ20fused_self_attentionPK6__halfS1_S1_PS_iE8Q_shared+56];
	// begin inline asm
	{  cvt.f32.f16 %f265, %rs186;}

	// end inline asm
	ld.shared.u16 	%rs187, [%r39+56];
	// begin inline asm
	{  cvt.f32.f16 %f266, %rs187;}

	// end inline asm
	fma.rn.f32 	%f365, %f265, %f266, %f364;
	ld.shared.u16 	%rs188, [_ZZ20fused_self_attentionPK6__halfS1_S1_PS_iE8Q_shared+58];
	// begin inline asm
	{  cvt.f32.f16 %f267, %rs188;}

	// end inline asm
	ld.shared.u16 	%rs189, [%r39+58];
	// begin inline asm
	{  cvt.f32.f16 %f268, %rs189;}

	// end inline asm
	fma.rn.f32 	%f366, %f267, %f268, %f365;
	ld.shared.u16 	%rs190, [_ZZ20fused_self_attentionPK6__halfS1_S1_PS_iE8Q_shared+60];
	// begin inline asm
	{  cvt.f32.f16 %f269, %rs190;}

	// end inline asm
	ld.shared.u16 	%rs191, [%r39+60];
	// begin inline asm
	{  cvt.f32.f16 %f270, %rs191;}

	// end inline asm
	fma.rn.f32 	%f367, %f269, %f270, %f366;
	ld.shared.u16 	%rs192, [_ZZ20fused_self_attentionPK6__halfS1_S1_PS_iE8Q_shared+62];
	// begin inline asm
	{  cvt.f32.f16 %f271, %rs192;}

	// end inline asm
	ld.shared.u16 	%rs193, [%r39+62];
	// begin inline asm
	{  cvt.f32.f16 %f272, %rs193;}

	// end inline asm
	fma.rn.f32 	%f368, %f271, %f272, %f367;
	ld.shared.u16 	%rs194, [_ZZ20fused_self_attentionPK6__halfS1_S1_PS_iE8Q_shared+64];
	// begin inline asm
	{  cvt.f32.f16 %f273, %rs194;}

	// end inline asm
	ld.shared.u16 	%rs195, [%r39+64];
	// begin inline asm
	{  cvt.f32.f16 %f274, %rs195;}

	// end inline asm
	fma.rn.f32 	%f369, %f273, %f274, %f368;
	ld.shared.u16 	%rs196, [_ZZ20fused_self_attentionPK6__halfS1_S1_PS_iE8Q_shared+66];
	// begin inline asm
	{  cvt.f32.f16 %f275, %rs196;}

	// end inline asm
	ld.shared.u16 	%rs197, [%r39+66];
	// begin inline asm
	{  cvt.f32.f16 %f276, %rs197;}

	// end inline asm
	fma.rn.f32 	%f370, %f275, %f276, %f369;
	ld.shared.u16 	%rs198, [_ZZ20fused_self_attentionPK6__halfS1_S1_PS_iE8Q_shared+68];
	// begin inline asm
	{  cvt.f32.f16 %f277, %rs198;}

	// end inline asm
	ld.shared.u16 	%rs199, [%r39+68];
	// begin inline asm
	{  cvt.f32.f16 %f278, %rs199;}

	// end inline asm
	fma.rn.f32 	%f371, %f277, %f278, %f370;
	ld.shared.u16 	%rs200, [_ZZ20fused_self_attentionPK6__halfS1_S1_PS_iE8Q_shared+70];
	// begin inline asm
	{  cvt.f32.f16 %f279, %rs200;}

	// end inline asm
	ld.shared.u16 	%rs201, [%r39+70];
	// begin inline asm
	{  cvt.f32.f16 %f280, %rs201;}

	// end inline asm
	fma.rn.f32 	%f372, %f279, %f280, %f371;
	ld.shared.u16 	%rs202, [_ZZ20fused_self_attentionPK6__halfS1_S1_PS_iE8Q_shared+72];
	// begin inline asm
	{  cvt.f32.f16 %f281, %rs202;}

	// end inline asm
	ld.shared.u16 	%rs203, [%r39+72];
	// begin inline asm
	{  cvt.f32.f16 %f282, %rs203;}

	// end inline asm
	fma.rn.f32 	%f373, %f281, %f282, %f372;
	ld.shared.u16 	%rs204, [_ZZ20fused_self_attentionPK6__halfS1_S1_PS_iE8Q_shared+74];
	// begin inline asm
	{  cvt.f32.f16 %f283, %rs204;}

	// end inline asm
	ld.shared.u16 	%rs205, [%r39+74];
	// begin inline asm
	{  cvt.f32.f16 %f284, %rs205;}

	// end inline asm
	fma.rn.f32 	%f374, %f283, %f284, %f373;
	ld.shared.u16 	%rs206, [_ZZ20fused_self_attentionPK6__halfS1_S1_PS_iE8Q_shared+76];
	// begin inline asm
	{  cvt.f32.f16 %f285, %rs206;}

	// end inline asm
	ld.shared.u16 	%rs207, [%r39+76];
	// begin inline asm
	{  cvt.f32.f16 %f286, %rs207;}

	// end inline asm
	fma.rn.f32 	%f375, %f285, %f286, %f374;
	ld.shared.u16 	%rs208, [_ZZ20fused_self_attentionPK6__halfS1_S1_PS_iE8Q_shared+78];
	// begin inline asm
	{  cvt.f32.f16 %f287, %rs208;}

	// end inline asm
	ld.shared.u16 	%rs209, [%r39+78];
	// begin inline asm
	{  cvt.f32.f16 %f288, %rs209;}

	// end inline asm
	fma.rn.f32 	%f376, %f287, %f288, %f375;
	ld.shared.u16 	%rs210, [_ZZ20fused_self_attentionPK6__halfS1_S1_PS_iE8Q_shared+80];
	// begin inline asm
	{  cvt.f32.f16 %f289, %rs210;}

	// end inline asm
	ld.shared.u16 	%rs211, [%r39+80];
	// begin inline asm
	{  cvt.f32.f16 %f290, %rs211;}

	// end inline asm
	fma.rn.f32 	%f377, %f289, %f290, %f376;
	ld.shared.u16 	%rs212, [_ZZ20fused_self_attentionPK6__halfS1_S1_PS_iE8Q_shared+82];
	// begin inline asm
	{  cvt.f32.f16 %f291, %rs212;}

	// end inline asm
	ld.shared.u16 	%rs213, [%r39+82];
	// begin inline asm
	{  cvt.f32.f16 %f292, %rs213;}

	// end inline asm
	fma.rn.f32 	%f378, %f291, %f292, %f377;
	ld.shared.u16 	%rs214, [_ZZ20fused_self_attentionPK6__halfS1_S1_PS_iE8Q_shared+84];
	// begin inline asm
	{  cvt.f32.f16 %f293, %rs214;}

	// end inline asm
	ld.shared.u16 	%rs215, [%r39+84];
	// begin inline asm
	{  cvt.f32.f16 %f294, %rs215;}

	// end inline asm
	fma.rn.f32 	%f379, %f293, %f294, %f378;
	ld.shared.u16 	%rs216, [_ZZ20fused_self_attentionPK6__halfS1_S1_PS_iE8Q_shared+86];
	// begin inline asm
	{  cvt.f32.f16 %f295, %rs216;}

	// end inline asm
	ld.shared.u16 	%rs217, [%r39+86];
	// begin inline asm
	{  cvt.f32.f16 %f296, %rs217;}

	// end inline asm
	fma.rn.f32 	%f380, %f295, %f296, %f379;
	ld.shared.u16 	%rs218, [_ZZ20fused_self_attentionPK6__halfS1_S1_PS_iE8Q_shared+88];
	// begin inline asm
	{  cvt.f32.f16 %f297, %rs218;}

	// end inline asm
	ld.shared.u16 	%rs219, [%r39+88];
	// begin inline asm
	{  cvt.f32.f16 %f298, %rs219;}

	// end inline asm
	fma.rn.f32 	%f381, %f297, %f298, %f380;
	ld.shared.u16 	%rs220, [_ZZ20fused_self_attentionPK6__halfS1_S1_PS_iE8Q_shared+90];
	// begin inline asm
	{  cvt.f32.f16 %f299, %rs220;}

	// end inline asm
	ld.shared.u16 	%rs221, [%r39+90];
	// begin inline asm
	{  cvt.f32.f16 %f300, %rs221;}

	// end inline asm
	fma.rn.f32 	%f382, %f299, %f300, %f381;
	ld.shared.u16 	%rs222, [_ZZ20fused_self_attentionPK6__halfS1_S1_PS_iE8Q_shared+92];
	// begin inline asm
	{  cvt.f32.f16 %f301, %rs222;}

	// end inline asm
	ld.shared.u16 	%rs223, [%r39+92];
	// begin inline asm
	{  cvt.f32.f16 %f302, %rs223;}

	// end inline asm
	fma.rn.f32 	%f383, %f301, %f302, %f382;
	ld.shared.u16 	%rs224, [_ZZ20fused_self_attentionPK6__halfS1_S1_PS_iE8Q_shared+94];
	// begin inline asm
	{  cvt.f32.f16 %f303, %rs224;}

	// end inline asm
	ld.shared.u16 	%rs225, [%r39+94];
	// begin inline asm
	{  cvt.f32.f16 %f304, %rs225;}

	// end inline asm
	fma.rn.f32 	%f384, %f303, %f304, %f383;
	ld.shared.u16 	%rs226, [_ZZ20fused_self_attentionPK6__halfS1_S1_PS_iE8Q_shared+96];
	// begin inline asm
	{  cvt.f32.f16 %f305, %rs226;}

	// end inline asm
	ld.shared.u16 	%rs227, [%r39+96];
	// begin inline asm
	{  cvt.f32.f16 %f306, %rs227;}

	// end inline asm
	fma.rn.f32 	%f385, %f305, %f306, %f384;
	ld.shared.u16 	%rs228, [_ZZ20fused_self_attentionPK6__halfS1_S1_PS_iE8Q_shared+98];
	// begin inline asm
	{  cvt.f32.f16 %f307, %rs228;}

	// end inline asm
	ld.shared.u16 	%rs229, [%r39+98];
	// begin inline asm
	{  cvt.f32.f16 %f308, %rs229;}

	// end inline asm
	fma.rn.f32 	%f386, %f307, %f308, %f385;
	ld.shared.u16 	%rs230, [_ZZ20fused_self_attentionPK6__halfS1_S1_PS_iE8Q_shared+100];
	// begin inline asm
	{  cvt.f32.f16 %f309, %rs230;}

	// end inline asm
	ld.shared.u16 	%rs231, [%r39+100];
	// begin inline asm
	{  cvt.f32.f16 %f310, %rs231;}

	// end inline asm
	fma.rn.f32 	%f387, %f309, %f310, %f386;
	ld.shared.u16 	%rs232, [_ZZ20fused_self_attentionPK6__halfS1_S1_PS_iE8Q_shared+102];
	// begin inline asm
	{  cvt.f32.f16 %f311, %rs232;}

	// end inline asm
	ld.shared.u16 	%rs233, [%r39+102];
	// begin inline asm
	{  cvt.f32.f16 %f312, %rs233;}

	// end inline asm
	fma.rn.f32 	%f388, %f311, %f312, %f387;
	ld.shared.u16 	%rs234, [_ZZ20fused_self_attentionPK6__halfS1_S1_PS_iE8Q_shared+104];
	// begin inline asm
	{  cvt.f32.f16 %f313, %rs234;}

	// end inline asm
	ld.shared.u16 	%rs235, [%r39+104];
	// begin inline asm
	{  cvt.f32.f16 %f314, %rs235;}

	// end inline asm
	fma.rn.f32 	%f389, %f313, %f314, %f388;
	ld.shared.u16 	%rs236, [_ZZ20fused_self_attentionPK6__halfS1_S1_PS_iE8Q_shared+106];
	// begin inline asm
	{  cvt.f32.f16 %f315, %rs236;}

	// end inline asm
	ld.shared.u16 	%rs237, [%r39+106];
	// begin inline asm
	{  cvt.f32.f16 %f316, %rs237;}

	// end inline asm
	fma.rn.f32 	%f390, %f315, %f316, %f389;
	ld.shared.u16 	%rs238, [_ZZ20fused_self_attentionPK6__halfS1_S1_PS_iE8Q_shared+108];
	// begin inline asm
	{  cvt.f32.f16 %f317, %rs238;}

	// end inline asm
	ld.shared.u16 	%rs239, [%r39+108];
	// begin inline asm
	{  cvt.f32.f16 %f318, %rs239;}

	// end inline asm
	fma.rn.f32 	%f391, %f317, %f318, %f390;
	ld.shared.u16 	%rs240, [_ZZ20fused_self_attentionPK6__halfS1_S1_PS_iE8Q_shared+110];
	// begin inline asm
	{  cvt.f32.f16 %f319, %rs240;}

	// end inline asm
	ld.shared.u16 	%rs241, [%r39+110];
	// begin inline asm
	{  cvt.f32.f16 %f320, %rs241;}

	// end inline asm
	fma.rn.f32 	%f392, %f319, %f320, %f391;
	ld.shared.u16 	%rs242, [_ZZ20fused_self_attentionPK6__halfS1_S1_PS_iE8Q_shared+112];
	// begin inline asm
	{  cvt.f32.f16 %f321, %rs242;}

	// end inline asm
	ld.shared.u16 	%rs243, [%r39+112];
	// begin inline asm
	{  cvt.f32.f16 %f322, %rs243;}

	// end inline asm
	fma.rn.f32 	%f393, %f321, %f322, %f392;
	ld.shared.u16 	%rs244, [_ZZ20fused_self_attentionPK6__halfS1_S1_PS_iE8Q_shared+114];
	// begin inline asm
	{  cvt.f32.f16 %f323, %rs244;}

	// end inline asm
	ld.shared.u16 	%rs245, [%r39+114];
	// begin inline asm
	{  cvt.f32.f16 %f324, %rs245;}

	// end inline asm
	fma.rn.f32 	%f394, %f323, %f324, %f393;
	ld.shared.u16 	%rs246, [_ZZ20fused_self_attentionPK6__halfS1_S1_PS_iE8Q_shared+116];
	// begin inline asm
	{  cvt.f32.f16 %f325, %rs246;}

	// end inline asm
	ld.shared.u16 	%rs247, [%r39+116];
	// begin inline asm
	{  cvt.f32.f16 %f326, %rs247;}

	// end inline asm
	fma.rn.f32 	%f395, %f325, %f326, %f394;
	ld.shared.u16 	%rs248, [_ZZ20fused_self_attentionPK6__halfS1_S1_PS_iE8Q_shared+118];
	// begin inline asm
	{  cvt.f32.f16 %f327, %rs248;}

	// end inline asm
	ld.shared.u16 	%rs249, [%r39+118];
	// begin inline asm
	{  cvt.f32.f16 %f328, %rs249;}

	// end inline asm
	fma.rn.f32 	%f396, %f327, %f328, %f395;
	ld.shared.u16 	%rs250, [_ZZ20fused_self_attentionPK6__halfS1_S1_PS_iE8Q_shared+120];
	// begin inline asm
	{  cvt.f32.f16 %f329, %rs250;}

	// end inline asm
	ld.shared.u16 	%rs251, [%r39+120];
	// begin inline asm
	{  cvt.f32.f16 %f330, %rs251;}

	// end inline asm
	fma.rn.f32 	%f397, %f329, %f330, %f396;
	ld.shared.u16 	%rs252, [_ZZ20fused_self_attentionPK6__halfS1_S1_PS_iE8Q_shared+122];
	// begin inline asm
	{  cvt.f32.f16 %f331, %rs252;}

	// end inline asm
	ld.shared.u16 	%rs253, [%r39+122];
	// begin inline asm
	{  cvt.f32.f16 %f332, %rs253;}

	// end inline asm
	fma.rn.f32 	%f398, %f331, %f332, %f397;
	ld.shared.u16 	%rs254, [_ZZ20fused_self_attentionPK6__halfS1_S1_PS_iE8Q_shared+124];
	// begin inline asm
	{  cvt.f32.f16 %f333, %rs254;}

	// end inline asm
	ld.shared.u16 	%rs255, [%r39+124];
	// begin inline asm
	{  cvt.f32.f16 %f334, %rs255;}

	// end inline asm
	fma.rn.f32 	%f399, %f333, %f334, %f398;
	ld.shared.u16 	%rs256, [_ZZ20fused_self_attentionPK6__halfS1_S1_PS_iE8Q_shared+126];
	// begin inline asm
	{  cvt.f32.f16 %f335, %rs256;}

	// end inline asm
	ld.shared.u16 	%rs257, [%r39+126];
	// begin inline asm
	{  cvt.f32.f16 %f336, %rs257;}

	// end inline asm
	fma.rn.f32 	%f400, %f335, %f336, %f399;
	mul.f32 	%f401, %f400, 0f3E000000;
	fma.rn.f32 	%f402, %f401, 0f3BBB989D, 0f3F000000;
	cvt.sat.f32.f32 	%f403, %f402;
	mov.f32 	%f404, 0f4B400001;
	mov.f32 	%f405, 0f437C0000;
	fma.rm.f32 	%f406, %f403, %f405, %f404;
	add.f32 	%f407, %f406, 0fCB40007F;
	neg.f32 	%f408, %f407;
	fma.rn.f32 	%f409, %f401, 0f3FB8AA3B, %f408;
	fma.rn.f32 	%f410, %f401, 0f32A57060, %f409;
	mov.b32 	%r40, %f406;
	shl.b32 	%r41, %r40, 23;
	mov.b32 	%f411, %r41;
	ex2.approx.ftz.f32 	%f412, %f410;
	mul.f32 	%f413, %f412, %f411;
	shl.b32 	%r42, %r2, 2;
	mov.u32 	%r43, _ZZ20fused_self_attentionPK6__halfS1_S1_PS_iE10score_tile;
	add.s32 	%r44, %r43, %r42;
	st.shared.f32 	[%r44], %f413;
$L__BB0_8:
	setp.ne.s32 	%p8, %r2, 0;
	bar.sync 	0;
	@%p8 bra 	$L__BB0_24;
	setp.le.s32 	%p9, %r22, %r70;
	mov.f32 	%f615, 0f00000000;
	@%p9 bra 	$L__BB0_23;
	setp.lt.s32 	%p10, %r69, 16;
	mov.f32 	%f615, 0f00000000;
	mov.b32 	%r74, 0;
	@%p10 bra 	$L__BB0_13;
	mov.u32 	%r47, _ZZ20fused_self_attentionPK6__halfS1_S1_PS_iE10score_tile;
	add.s32 	%r71, %r47, 32;
	and.b32  	%r74, %r5, 240;
	neg.s32 	%r72, %r74;
	mov.f32 	%f615, 0f00000000;
$L__BB0_12:
	.pragma "nounroll";
	ld.shared.f32 	%f418, [%r71+-32];
	add.f32 	%f419, %f615, %f418;
	ld.shared.f32 	%f420, [%r71+-28];
	add.f32 	%f421, %f419, %f420;
	ld.shared.f32 	%f422, [%r71+-24];
	add.f32 	%f423, %f421, %f422;
	ld.shared.f32 	%f424, [%r71+-20];
	add.f32 	%f425, %f423, %f424;
	ld.shared.f32 	%f426, [%r71+-16];
	add.f32 	%f427, %f425, %f426;
	ld.shared.f32 	%f428, [%r71+-12];
	add.f32 	%f429, %f427, %f428;
	ld.shared.f32 	%f430, [%r71+-8];
	add.f32 	%f431, %f429, %f430;
	ld.shared.f32 	%f432, [%r71+-4];
	add.f32 	%f433, %f431, %f432;
	ld.shared.f32 	%f434, [%r71];
	add.f32 	%f435, %f433, %f434;
	ld.shared.f32 	%f436, [%r71+4];
	add.f32 	%f437, %f435, %f436;
	ld.shared.f32 	%f438, [%r71+8];
	add.f32 	%f439, %f437, %f438;
	ld.shared.f32 	%f440, [%r71+12];
	add.f32 	%f441, %f439, %f440;
	ld.shared.f32 	%f442, [%r71+16];
	add.f32 	%f443, %f441, %f442;
	ld.shared.f32 	%f444, [%r71+20];
	add.f32 	%f445, %f443, %f444;
	ld.shared.f32 	%f446, [%r71+24];
	add.f32 	%f447, %f445, %f446;
	ld.shared.f32 	%f448, [%r71+28];
	add.f32 	%f615, %f447, %f448;
	add.s32 	%r72, %r72, 16;
	add.s32 	%r71, %r71, 64;
	setp.ne.s32 	%p11, %r72, 0;
	@%p11 bra 	$L__BB0_12;
$L__BB0_13:
	and.b32  	%r49, %r5, 15;
	setp.eq.s32 	%p12, %r49, 0;
	@%p12 bra 	$L__BB0_23;
	setp.lt.u32 	%p13, %r49, 8;
	@%p13 bra 	$L__BB0_16;
	shl.b32 	%r51, %r74, 2;
	mov.u32 	%r52, _ZZ20fused_self_attentionPK6__halfS1_S1_PS_iE10score_tile;
	add.s32 	%r53, %r52, %r51;
	ld.shared.f32 	%f450, [%r53];
	add.f32 	%f451, %f615, %f450;
	ld.shared.f32 	%f452, [%r53+4];
	add.f32 	%f453, %f451, %f452;
	ld.shared.f32 	%f454, [%r53+8];
	add.f32 	%f455, %f453, %f454;
	ld.shared.f32 	%f456, [%r53+12];
	add.f32 	%f457, %f455, %f456;
	ld.shared.f32 	%f458, [%r53+16];
	add.f32 	%f459, %f457, %f458;
	ld.shared.f32 	%f460, [%r53+20];
	add.f32 	%f461, %f459, %f460;
	ld.shared.f32 	%f462, [%r53+24];
	add.f32 	%f463, %f461, %f462;
	ld.shared.f32 	%f464, [%r53+28];
	add.f32 	%f615, %f463, %f464;
	add.s32 	%r74, %r74, 8;
$L__BB0_16:
	and.b32  	%r54, %r5, 7;
	setp.eq.s32 	%p14, %r54, 0;
	@%p14 bra 	$L__BB0_23;
	and.b32  	%r16, %r5, 3;
	setp.lt.u32 	%p15, %r54, 4;
	@%p15 bra 	$L__BB0_19;
	shl.b32 	%r56, %r74, 2;
	mov.u32 	%r57, _ZZ20fused_self_attentionPK6__halfS1_S1_PS_iE10score_tile;
	add.s32 	%r58, %r57, %r56;
	ld.shared.f32 	%f466, [%r58];
	add.f32 	%f467, %f615, %f466;
	ld.shared.f32 	%f468, [%r58+4];
	add.f32 	%f469, %f467, %f468;
	ld.shared.f32 	%f470, [%r58+8];
	add.f32 	%f471, %f469, %f470;
	ld.shared.f32 	%f472, [%r58+12];
	add.f32 	%f615, %f471, %f472;
	add.s32 	%r74, %r74, 4;
$L__BB0_19:
	setp.eq.s32 	%p16, %r16, 0;
	@%p16 bra 	$L__BB0_23;
	shl.b32 	%r59, %r74, 2;
	mov.u32 	%r60, _ZZ20fused_self_attentionPK6__halfS1_S1_PS_iE10score_tile;
	add.s32 	%r19, %r60, %r59;
	ld.shared.f32 	%f473, [%r19];
	add.f32 	%f615, %f615, %f473;
	setp.eq.s32 	%p17, %r16, 1;
	@%p17 bra 	$L__BB0_23;
	ld.shared.f32 	%f474, [%r19+4];
	add.f32 	%f615, %f615, %f474;
	setp.eq.s32 	%p18, %r16, 2;
	@%p18 bra 	$L__BB0_23;
	ld.shared.f32 	%f475, [%r19+8];
	add.f32 	%f615, %f615, %f475;
$L__BB0_23:
	st.shared.f32 	[_ZZ20fused_self_attentionPK6__halfS1_S1_PS_iE11softmax_sum], %f615;
$L__BB0_24:
	bar.sync 	0;
	@%p6 bra 	$L__BB0_26;
	shl.b32 	%r61, %r2, 2;
	mov.u32 	%r62, _ZZ20fused_self_attentionPK6__halfS1_S1_PS_iE10score_tile;
	add.s32 	%r63, %r62, %r61;
	ld.shared.f32 	%f540, [%r63];
	ld.shared.f32 	%f541, [_ZZ20fused_self_attentionPK6__halfS1_S1_PS_iE11softmax_sum];
	div.rn.f32 	%f542, %f540, %f541;
	shl.b32 	%r64, %r2, 7;
	mov.u32 	%r65, _ZZ20fused_self_attentionPK6__halfS1_S1_PS_iE6V_tile;
	add.s32 	%r66, %r65, %r64;
	ld.shared.u16 	%rs258, [%r66];
	// begin inline asm
	{  cvt.f32.f16 %f476, %rs258;}

	// end inline asm
	fma.rn.f32 	%f679, %f542, %f476, %f679;
	ld.shared.u16 	%rs259, [%r66+2];
	// begin inline asm
	{  cvt.f32.f16 %f477, %rs259;}

	// end inline asm
	fma.rn.f32 	%f678, %f542, %f477, %f678;
	ld.shared.u16 	%rs260, [%r66+4];
	// begin inline asm
	{  cvt.f32.f16 %f478, %rs260;}

	// end inline asm
	fma.rn.f32 	%f677, %f542, %f478, %f677;
	ld.shared.u16 	%rs261, [%r66+6];
	// begin inline asm
	{  cvt.f32.f16 %f479, %rs261;}

	// end inline asm
	fma.rn.f32 	%f676, %f542, %f479, %f676;
	st.local.v4.f32 	[%rd1], {%f679, %f678, %f677, %f676};
	ld.shared.u16 	%rs262, [%r66+8];
	// begin inline asm
	{  cvt.f32.f16 %f480, %rs262;}

	// end inline asm
	fma.rn.f32 	%f675, %f542, %f480, %f675;
	ld.shared.u16 	%rs263, [%r66+10];
	// begin inline asm
	{  cvt.f32.f16 %f481, %rs263;}

	// end inline asm
	fma.rn.f32 	%f674, %f542, %f481, %f674;
	ld.shared.u16 	%rs264, [%r66+12];
	// begin inline asm
	{  cvt.f32.f16 %f482, %rs264;}

	// end inline asm
	fma.rn.f32 	%f673, %f542, %f482, %f673;
	ld.shared.u16 	%rs265, [%r66+14];
	// begin inline asm
	{  cvt.f32.f16 %f483, %rs265;}

	// end inline asm
	fma.rn.f32 	%f672, %f542, %f483, %f672;
	st.local.v4.f32 	[%rd1+16], {%f675, %f674, %f673, %f672};
	ld.shared.u16 	%rs266, [%r66+16];
	// begin inline asm
	{  cvt.f32.f16 %f484, %rs266;}

	// end inline asm
	fma.rn.f32 	%f671, %f542, %f484, %f671;
	ld.shared.u16 	%rs267, [%r66+18];
	// begin inline asm
	{  cvt.f32.f16 %f485, %rs267;}

	// end inline asm
	fma.rn.f32 	%f670, %f542, %f485, %f670;
	ld.shared.u16 	%rs268, [%r66+20];
	// begin inline asm
	{  cvt.f32.f16 %f486, %rs268;}

	// end inline asm
	fma.rn.f32 	%f669, %f542, %f486, %f669;
	ld.shared.u16 	%rs269, [%r66+22];
	// begin inline asm
	{  cvt.f32.f16 %f487, %rs269;}

	// end inline asm
	fma.rn.f32 	%f668, %f542, %f487, %f668;
	st.local.v4.f32 	[%rd1+32], {%f671, %f670, %f669, %f668};
	ld.shared.u16 	%rs270, [%r66+24];
	// begin inline asm
	{  cvt.f32.f16 %f488, %rs270;}

	// end inline asm
	fma.rn.f32 	%f667, %f542, %f488, %f667;
	ld.shared.u16 	%rs271, [%r66+26];
	// begin inline asm
	{  cvt.f32.f16 %f489, %rs271;}

	// end inline asm
	fma.rn.f32 	%f666, %f542, %f489, %f666;
	ld.shared.u16 	%rs272, [%r66+28];
	// begin inline asm
	{  cvt.f32.f16 %f490, %rs272;}

	// end inline asm
	fma.rn.f32 	%f665, %f542, %f490, %f665;
	ld.shared.u16 	%rs273, [%r66+30];
	// begin inline asm
	{  cvt.f32.f16 %f491, %rs273;}

	// end inline asm
	fma.rn.f32 	%f664, %f542, %f491, %f664;
	st.local.v4.f32 	[%rd1+48], {%f667, %f666, %f665, %f664};
	ld.shared.u16 	%rs274, [%r66+32];
	// begin inline asm
	{  cvt.f32.f16 %f492, %rs274;}

	// end inline asm
	fma.rn.f32 	%f663, %f542, %f492, %f663;
	ld.shared.u16 	%rs275, [%r66+34];
	// begin inline asm
	{  cvt.f32.f16 %f493, %rs275;}

	// end inline asm
	fma.rn.f32 	%f662, %f542, %f493, %f662;
	ld.shared.u16 	%rs276, [%r66+36];
	// begin inline asm
	{  cvt.f32.f16 %f494, %rs276;}

	// end inline asm
	fma.rn.f32 	%f661, %f542, %f494, %f661;
	ld.shared.u16 	%rs277, [%r66+38];
	// begin inline asm
	{  cvt.f32.f16 %f495, %rs277;}

	// end inline asm
	fma.rn.f32 	%f660, %f542, %f495, %f660;
	st.local.v4.f32 	[%rd1+64], {%f663, %f662, %f661, %f660};
	ld.shared.u16 	%rs278, [%r66+40];
	// begin inline asm
	{  cvt.f32.f16 %f496, %rs278;}

	// end inline asm
	fma.rn.f32 	%f659, %f542, %f496, %f659;
	ld.shared.u16 	%rs279, [%r66+42];
	// begin inline asm
	{  cvt.f32.f16 %f497, %rs279;}

	// end inline asm
	fma.rn.f32 	%f658, %f542, %f497, %f658;
	ld.shared.u16 	%rs280, [%r66+44];
	// begin inline asm
	{  cvt.f32.f16 %f498, %rs280;}

	// end inline asm
	fma.rn.f32 	%f657, %f542, %f498, %f657;
	ld.shared.u16 	%rs281, [%r66+46];
	// begin inline asm
	{  cvt.f32.f16 %f499, %rs281;}

	// end inline asm
	fma.rn.f32 	%f656, %f542, %f499, %f656;
	st.local.v4.f32 	[%rd1+80], {%f659, %f658, %f657, %f656};
	ld.shared.u16 	%rs282, [%r66+48];
	// begin inline asm
	{  cvt.f32.f16 %f500, %rs282;}

	// end inline asm
	fma.rn.f32 	%f655, %f542, %f500, %f655;
	ld.shared.u16 	%rs283, [%r66+50];
	// begin inline asm
	{  cvt.f32.f16 %f501, %rs283;}

	// end inline asm
	fma.rn.f32 	%f654, %f542, %f501, %f654;
	ld.shared.u16 	%rs284, [%r66+52];
	// begin inline asm
	{  cvt.f32.f16 %f502, %rs284;}

	// end inline asm
	fma.rn.f32 	%f653, %f542, %f502, %f653;
	ld.shared.u16 	%rs285, [%r66+54];
	// begin inline asm
	{  cvt.f32.f16 %f503, %rs285;}

	// end inline asm
	fma.rn.f32 	%f652, %f542, %f503, %f652;
	st.local.v4.f32 	[%rd1+96], {%f655, %f654, %f653, %f652};
	ld.shared.u16 	%rs286, [%r66+56];
	// begin inline asm
	{  cvt.f32.f16 %f504, %rs286;}

	// end inline asm
	fma.rn.f32 	%f651, %f542, %f504, %f651;
	ld.shared.u16 	%rs287, [%r66+58];
	// begin inline asm
	{  cvt.f32.f16 %f505, %rs287;}

	// end inline asm
	fma.rn.f32 	%f650, %f542, %f505, %f650;
	ld.shared.u16 	%rs288, [%r66+60];
	// begin inline asm
	{  cvt.f32.f16 %f506, %rs288;}

	// end inline asm
	fma.rn.f32 	%f649, %f542, %f506, %f649;
	ld.shared.u16 	%rs289, [%r66+62];
	// begin inline asm
	{  cvt.f32.f16 %f507, %rs289;}

	// end inline asm
	fma.rn.f32 	%f648, %f542, %f507, %f648;
	st.local.v4.f32 	[%rd1+112], {%f651, %f650, %f649, %f648};
	ld.shared.u16 	%rs290, [%r66+64];
	// begin inline asm
	{  cvt.f32.f16 %f508, %rs290;}

	// end inline asm
	fma.rn.f32 	%f647, %f542, %f508, %f647;
	ld.shared.u16 	%rs291, [%r66+66];
	// begin inline asm
	{  cvt.f32.f16 %f509, %rs291;}

	// end inline asm
	fma.rn.f32 	%f646, %f542, %f509, %f646;
	ld.shared.u16 	%rs292, [%r66+68];
	// begin inline asm
	{  cvt.f32.f16 %f510, %rs292;}

	// end inline asm
	fma.rn.f32 	%f645, %f542, %f510, %f645;
	ld.shared.u16 	%rs293, [%r66+70];
	// begin inline asm
	{  cvt.f32.f16 %f511, %rs293;}

	// end inline asm
	fma.rn.f32 	%f644, %f542, %f511, %f644;
	st.local.v4.f32 	[%rd1+128], {%f647, %f646, %f645, %f644};
	ld.shared.u16 	%rs294, [%r66+72];
	// begin inline asm
	{  cvt.f32.f16 %f512, %rs294;}

	// end inline asm
	fma.rn.f32 	%f643, %f542, %f512, %f643;
	ld.shared.u16 	%rs295, [%r66+74];
	// begin inline asm
	{  cvt.f32.f16 %f513, %rs295;}

	// end inline asm
	fma.rn.f32 	%f642, %f542, %f513, %f642;
	ld.shared.u16 	%rs296, [%r66+76];
	// begin inline asm
	{  cvt.f32.f16 %f514, %rs296;}

	// end inline asm
	fma.rn.f32 	%f641, %f542, %f514, %f641;
	ld.shared.u16 	%rs297, [%r66+78];
	// begin inline asm
	{  cvt.f32.f16 %f515, %rs297;}

	// end inline asm
	fma.rn.f32 	%f640, %f542, %f515, %f640;
	st.local.v4.f32 	[%rd1+144], {%f643, %f642, %f641, %f640};
	ld.shared.u16 	%rs298, [%r66+80];
	// begin inline asm
	{  cvt.f32.f16 %f516, %rs298;}

	// end inline asm
	fma.rn.f32 	%f639, %f542, %f516, %f639;
	ld.shared.u16 	%rs299, [%r66+82];
	// begin inline asm
	{  cvt.f32.f16 %f517, %rs299;}

	// end inline asm
	fma.rn.f32 	%f638, %f542, %f517, %f638;
	ld.shared.u16 	%rs300, [%r66+84];
	// begin inline asm
	{  cvt.f32.f16 %f518, %rs300;}

	// end inline asm
	fma.rn.f32 	%f637, %f542, %f518, %f637;
	ld.shared.u16 	%rs301, [%r66+86];
	// begin inline asm
	{  cvt.f32.f16 %f519, %rs301;}

	// end inline asm
	fma.rn.f32 	%f636, %f542, %f519, %f636;
	st.local.v4.f32 	[%rd1+160], {%f639, %f638, %f637, %f636};
	ld.shared.u16 	%rs302, [%r66+88];
	// begin inline asm
	{  cvt.f32.f16 %f520, %rs302;}

	// end inline asm
	fma.rn.f32 	%f635, %f542, %f520, %f635;
	ld.shared.u16 	%rs303, [%r66+90];
	// begin inline asm
	{  cvt.f32.f16 %f521, %rs303;}

	// end inline asm
	fma.rn.f32 	%f634, %f542, %f521, %f634;
	ld.shared.u16 	%rs304, [%r66+92];
	// begin inline asm
	{  cvt.f32.f16 %f522, %rs304;}

	// end inline asm
	fma.rn.f32 	%f633, %f542, %f522, %f633;
	ld.shared.u16 	%rs305, [%r66+94];
	// begin inline asm
	{  cvt.f32.f16 %f523, %rs305;}

	// end inline asm
	fma.rn.f32 	%f632, %f542, %f523, %f632;
	st.local.v4.f32 	[%rd1+176], {%f635, %f634, %f633, %f632};
	ld.shared.u16 	%rs306, [%r66+96];
	// begin inline asm
	{  cvt.f32.f16 %f524, %rs306;}

	// end inline asm
	fma.rn.f32 	%f631, %f542, %f524, %f631;
	ld.shared.u16 	%rs307, [%r66+98];
	// begin inline asm
	{  cvt.f32.f16 %f525, %rs307;}

	// end inline asm
	fma.rn.f32 	%f630, %f542, %f525, %f630;
	ld.shared.u16 	%rs308, [%r66+100];
	// begin inline asm
	{  cvt.f32.f16 %f526, %rs308;}

	// end inline asm
	fma.rn.f32 	%f629, %f542, %f526, %f629;
	ld.shared.u16 	%rs309, [%r66+102];
	// begin inline asm
	{  cvt.f32.f16 %f527, %rs309;}

	// end inline asm
	fma.rn.f32 	%f628, %f542, %f527, %f628;
	st.local.v4.f32 	[%rd1+192], {%f631, %f630, %f629, %f628};
	ld.shared.u16 	%rs310, [%r66+104];
	// begin inline asm
	{  cvt.f32.f16 %f528, %rs310;}

	// end inline asm
	fma.rn.f32 	%f627, %f542, %f528, %f627;
	ld.shared.u16 	%rs311, [%r66+106];
	// begin inline asm
	{  cvt.f32.f16 %f529, %rs311;}

	// end inline asm
	fma.rn.f32 	%f626, %f542, %f529, %f626;
	ld.shared.u16 	%rs312, [%r66+108];
	// begin inline asm
	{  cvt.f32.f16 %f530, %rs312;}

	// end inline asm
	fma.rn.f32 	%f625, %f542, %f530, %f625;
	ld.shared.u16 	%rs313, [%r66+110];
	// begin inline asm
	{  cvt.f32.f16 %f531, %rs313;}

	// end inline asm
	fma.rn.f32 	%f624, %f542, %f531, %f624;
	st.local.v4.f32 	[%rd1+208], {%f627, %f626, %f625, %f624};
	ld.shared.u16 	%rs314, [%r66+112];
	// begin inline asm
	{  cvt.f32.f16 %f532, %rs314;}

	// end inline asm
	fma.rn.f32 	%f623, %f542, %f532, %f623;
	ld.shared.u16 	%rs315, [%r66+114];
	// begin inline asm
	{  cvt.f32.f16 %f533, %rs315;}

	// end inline asm
	fma.rn.f32 	%f622, %f542, %f533, %f622;
	ld.shared.u16 	%rs316, [%r66+116];
	// begin inline asm
	{  cvt.f32.f16 %f534, %rs316;}

	// end inline asm
	fma.rn.f32 	%f621, %f542, %f534, %f621;
	ld.shared.u16 	%rs317, [%r66+118];
	// begin inline asm
	{  cvt.f32.f16 %f535, %rs317;}

	// end inline asm
	fma.rn.f32 	%f620, %f542, %f535, %f620;
	st.local.v4.f32 	[%rd1+224], {%f623, %f622, %f621, %f620};
	ld.shared.u16 	%rs318, [%r66+120];
	// begin inline asm
	{  cvt.f32.f16 %f536, %rs318;}

	// end inline asm
	fma.rn.f32 	%f619, %f542, %f536, %f619;
	ld.shared.u16 	%rs319, [%r66+122];
	// begin inline asm
	{  cvt.f32.f16 %f537, %rs319;}

	// end inline asm
	fma.rn.f32 	%f618, %f542, %f537, %f618;
	ld.shared.u16 	%rs320, [%r66+124];
	// begin inline asm
	{  cvt.f32.f16 %f538, %rs320;}

	// end inline asm
	fma.rn.f32 	%f617, %f542, %f538, %f617;
	ld.shared.u16 	%rs321, [%r66+126];
	// begin inline asm
	{  cvt.f32.f16 %f539, %rs321;}

	// end inline asm
	fma.rn.f32 	%f616, %f542, %f539, %f616;
	st.local.v4.f32 	[%rd1+240], {%f619, %f618, %f617, %f616};
$L__BB0_26:
	bar.sync 	0;
	add.s32 	%r70, %r70, 128;
	setp.lt.s32 	%p20, %r70, %r22;
	add.s32 	%r69, %r69, -128;
	@%p20 bra 	$L__BB0_4;
$L__BB0_27:
	setp.gt.u32 	%p21, %r2, 63;
	@%p21 bra 	$L__BB0_29;
	ld.param.u64 	%rd22, [_Z20fused_self_attentionPK6__halfS1_S1_PS_i_param_3];
	mul.wide.u32 	%rd15, %r2, 4;
	add.s64 	%rd16, %rd1, %rd15;
	ld.local.f32 	%f543, [%rd16];
	// begin inline asm
	{  cvt.rn.f16.f32 %rs322, %f543;}

	// end inline asm
	shl.b32 	%r67, %r1, 6;
	add.s32 	%r68, %r67, %r2;
	cvta.to.global.u64 	%rd17, %rd22;
	mul.wide.u32 	%rd18, %r68, 2;
	add.s64 	%rd19, %rd17, %rd18;
	st.global.u16 	[%rd19], %rs322;
$L__BB0_29:
	ret;

}


// ===== COMPILED SASS (sm_100) =====

	.target	sm_100

	.elftype	@"ET_EXEC"


//--------------------- .note.nv.tkinfo           --------------------------
	.section	.note.nv.tkinfo,"",@"SHT_NOTE"
	.sectionflags	@"SHF_NOTE_NV_TKINFO"
	.tkinfo
        /*0018*/ 	.word	0x00000002
        /*0030*/ 	.string	""
        /*0030*/ 	.string	"ptxas"
        /*0030*/ 	.string	"Cuda compilation tools, release 13.0, V13.0.88"
        /*0030*/ 	.string	"Build cuda_13.0.r13.0/compiler.36424714_0"
        /*0030*/ 	.string	"-arch sm_100 -m 64 "



//--------------------- .note.nv.cuinfo           --------------------------
	.section	.note.nv.cuinfo,"",@"SHT_NOTE"
	.sectionflags	@"SHF_NOTE_NV_CUINFO"
        /*0018*/ 	.short	0x0002
        /*001a*/ 	.short	0x0064
        /*001c*/ 	.short	0x0082
	.zero		2


//--------------------- .nv.info                  --------------------------
	.section	.nv.info,"",@"SHT_CUDA_INFO"
	.align	4


	//----- nvinfo : EIATTR_REGCOUNT
	.align		4
        /*0000*/ 	.byte	0x04, 0x2f
        /*0002*/ 	.short	(.L_1 - .L_0)
	.align		4
.L_0:
        /*0004*/ 	.word	index@(_Z20fused_self_attentionPK6__halfS1_S1_PS_i)
        /*0008*/ 	.word	0x00000050


	//----- nvinfo : EIATTR_FRAME_SIZE
	.align		4
.L_1:
        /*000c*/ 	.byte	0x04, 0x11
        /*000e*/ 	.short	(.L_3 - .L_2)
	.align		4
.L_2:
        /*0010*/ 	.word	index@($__internal_0_$__cuda_sm3x_div_rn_noftz_f32_slowpath)
        /*0014*/ 	.word	0x00000100


	//----- nvinfo : EIATTR_FRAME_SIZE
	.align		4
.L_3:
        /*0018*/ 	.byte	0x04, 0x11
        /*001a*/ 	.short	(.L_5 - .L_4)
	.align		4
.L_4:
        /*001c*/ 	.word	index@(_Z20fused_self_attentionPK6__halfS1_S1_PS_i)
        /*0020*/ 	.word	0x00000100


	//----- nvinfo : EIATTR_MIN_STACK_SIZE
	.align		4
.L_5:
        /*0024*/ 	.byte	0x04, 0x12
        /*0026*/ 	.short	(.L_7 - .L_6)
	.align		4
.L_6:
        /*0028*/ 	.word	index@(_Z20fused_self_attentionPK6__halfS1_S1_PS_i)
        /*002c*/ 	.word	0x00000100
.L_7:


//--------------------- .nv.compat                --------------------------
	.section	.nv.compat,"",@"SHT_CUDA_COMPAT_INFO"
	.align	4
        /*0000*/ 	.byte	0x02, 0x09, 0x00, 0x00, 0x02, 0x02, 0x01, 0x00, 0x02, 0x05, 0x05, 0x00, 0x03, 0x07, 0x01, 0x01
        /*0010*/ 	.byte	0x02, 0x03, 0x00, 0x00, 0x02, 0x06, 0x01, 0x00, 0x04, 0x0b, 0x08, 0x00, 0x01, 0x00, 0x00, 0x00
        /*0020*/ 	.byte	0x00, 0x00, 0x00, 0x00


//--------------------- .nv.info._Z20fused_self_attentionPK6__halfS1_S1_PS_i --------------------------
	.section	.nv.info._Z20fused_self_attentionPK6__halfS1_S1_PS_i,"",@"SHT_CUDA_INFO"
	.sectionflags	@""
	.align	4


	//----- nvinfo : EIATTR_CUDA_API_VERSION
	.align		4
        /*0000*/ 	.byte	0x04, 0x37
        /*0002*/ 	.short	(.L_9 - .L_8)
.L_8:
        /*0004*/ 	.word	0x00000082


	//----- nvinfo : EIATTR_KPARAM_INFO
	.align		4
.L_9:
        /*0008*/ 	.byte	0x04, 0x17
        /*000a*/ 	.short	(.L_11 - .L_10)
.L_10:
        /*000c*/ 	.word	0x00000000
        /*0010*/ 	.short	0x0004
        /*0012*/ 	.short	0x0020
        /*0014*/ 	.byte	0x00, 0xf0, 0x11, 0x00


	//----- nvinfo : EIATTR_KPARAM_INFO
	.align		4
.L_11:
        /*0018*/ 	.byte	0x04, 0x17
        /*001a*/ 	.short	(.L_13 - .L_12)
.L_12:
        /*001c*/ 	.word	0x00000000
        /*0020*/ 	.short	0x0003
        /*0022*/ 	.short	0x0018
        /*0024*/ 	.byte	0x00, 0xf5, 0x21, 0x00


	//----- nvinfo : EIATTR_KPARAM_INFO
	.align		4
.L_13:
        /*0028*/ 	.byte	0x04, 0x17
        /*002a*/ 	.short	(.L_15 - .L_14)
.L_14:
        /*002c*/ 	.word	0x00000000
        /*0030*/ 	.short	0x0002
        /*0032*/ 	.short	0x0010
        /*0034*/ 	.byte	0x00, 0xf5, 0x21, 0x00


	//----- nvinfo : EIATTR_KPARAM_INFO
	.align		4
.L_15:
        /*0038*/ 	.byte	0x04, 0x17
        /*003a*/ 	.short	(.L_17 - .L_16)
.L_16:
        /*003c*/ 	.word	0x00000000
        /*0040*/ 	.short	0x0001
        /*0042*/ 	.short	0x0008
        /*0044*/ 	.byte	0x00, 0xf5, 0x21, 0x00


	//----- nvinfo : EIATTR_KPARAM_INFO
	.align		4
.L_17:
        /*0048*/ 	.byte	0x04, 0x17
        /*004a*/ 	.short	(.L_19 - .L_18)
.L_18:
        /*004c*/ 	.word	0x00000000
        /*0050*/ 	.short	0x0000
        /*0052*/ 	.short	0x0000
        /*0054*/ 	.byte	0x00, 0xf5, 0x21, 0x00


	//----- nvinfo : EIATTR_SPARSE_MMA_MASK
	.align		4
.L_19:
        /*0058*/ 	.byte	0x03, 0x50
        /*005a*/ 	.short	0x0000


	//----- nvinfo : EIATTR_MAXREG_COUNT
	.align		4
        /*005c*/ 	.byte	0x03, 0x1b
        /*005e*/ 	.short	0x00ff


	//----- nvinfo : EIATTR_NUM_BARRIERS
	.align		4
        /*0060*/ 	.byte	0x02, 0x4c
        /*0062*/ 	.byte	0x01
	.zero		1


	//----- nvinfo : EIATTR_MERCURY_ISA_VERSION
	.align		4
        /*0064*/ 	.byte	0x03, 0x5f
        /*0066*/ 	.short	0x0101


	//----- nvinfo : EIATTR_UNUSED_LOAD_BYTE_OFFSET
	.align		4
        /*0068*/ 	.byte	0x04, 0x44
        /*006a*/ 	.short	(.L_21 - .L_20)


	//   ....[0]....
.L_20:
        /*006c*/ 	.word	0x00002b10
        /*0070*/ 	.word	0x00000fff


	//----- nvinfo : EIATTR_VRC_CTA_INIT_COUNT
	.align		4
.L_21:
        /*0074*/ 	.byte	0x02, 0x4a
	.zero		1
	.zero		1


	//----- nvinfo : EIATTR_EXIT_INSTR_OFFSETS
	.align		4
        /*0078*/ 	.byte	0x04, 0x1c
        /*007a*/ 	.short	(.L_23 - .L_22)


	//   ....[0]....
.L_22:
        /*007c*/ 	.word	0x00003870


	//   ....[1]....
        /*0080*/ 	.word	0x000038f0


	//----- nvinfo : EIATTR_CRS_STACK_SIZE
	.align		4
.L_23:
        /*0084*/ 	.byte	0x04, 0x1e
        /*0086*/ 	.short	(.L_25 - .L_24)
.L_24:
        /*0088*/ 	.word	0x00000000


	//----- nvinfo : EIATTR_CBANK_PARAM_SIZE
	.align		4
.L_25:
        /*008c*/ 	.byte	0x03, 0x19
        /*008e*/ 	.short	0x0024


	//----- nvinfo : EIATTR_PARAM_CBANK
	.align		4
        /*0090*/ 	.byte	0x04, 0x0a
        /*0092*/ 	.short	(.L_27 - .L_26)
	.align		4
.L_26:
        /*0094*/ 	.word	index@(.nv.constant0._Z20fused_self_attentionPK6__halfS1_S1_PS_i)
        /*0098*/ 	.short	0x0380
        /*009a*/ 	.short	0x0024


	//----- nvinfo : EIATTR_SW_WAR
	.align		4
.L_27:
        /*009c*/ 	.byte	0x04, 0x36
        /*009e*/ 	.short	(.L_29 - .L_28)
.L_28:
        /*00a0*/ 	.word	0x00000008
.L_29:


//--------------------- .nv.callgraph             --------------------------
	.section	.nv.callgraph,"",@"SHT_CUDA_CALLGRAPH"
	.align	4
	.sectionentsize	8
	.align		4
        /*0000*/ 	.word	0x00000000
	.align		4
        /*0004*/ 	.word	0xffffffff
	.align		4
        /*0008*/ 	.word	0x00000000
	.align		4
        /*000c*/ 	.word	0xfffffffe
	.align		4
        /*0010*/ 	.word	0x00000000
	.align		4
        /*0014*/ 	.word	0xfffffffd
	.align		4
        /*0018*/ 	.word	0x00000000
	.align		4
        /*001c*/ 	.word	0xfffffffc


//--------------------- .text._Z20fused_self_attentionPK6__halfS1_S1_PS_i --------------------------
	.section	.text._Z20fused_self_attentionPK6__halfS1_S1_PS_i,"ax",@progbits
	.align	128
        .global         _Z20fused_self_attentionPK6__halfS1_S1_PS_i
        .type           _Z20fused_self_attentionPK6__halfS1_S1_PS_i,@function
        .size           _Z20fused_self_attentionPK6__halfS1_S1_PS_i,(.L_x_29 - _Z20fused_self_attentionPK6__halfS1_S1_PS_i)
        .other          _Z20fused_self_attentionPK6__halfS1_S1_PS_i,@"STO_CUDA_ENTRY STV_DEFAULT"
_Z20fused_self_attentionPK6__halfS1_S1_PS_i:
.text._Z20fused_self_attentionPK6__halfS1_S1_PS_i:
[----:B------:R-:W0:Y:S01]  /*0000*/  LDC R1, c[0x0][0x37c] ;  /* 0x0000df00ff017b82 */ /* 0x000e220000000800 */
[----:B------:R-:W1:Y:S01]  /*0010*/  S2R R0, SR_TID.X ;  /* 0x0000000000007919 */ /* 0x000e620000002100 */
[----:B------:R-:W2:Y:S01]  /*0020*/  LDCU.64 UR10, c[0x0][0x358] ;  /* 0x00006b00ff0a77ac */ /* 0x000ea20008000a00 */
[----:B0-----:R-:W-:Y:S01]  /*0030*/  IADD3 R1, PT, PT, R1, -0x100, RZ ;  /* 0xffffff0001017810 */ /* 0x001fe20007ffe0ff */
[----:B------:R-:W0:Y:S01]  /*0040*/  S2R R77, SR_CTAID.X ;  /* 0x00000000004d7919 */ /* 0x000e220000002500 */
[----:B------:R-:W3:Y:S01]  /*0050*/  LDCU UR4, c[0x0][0x3a0] ;  /* 0x00007400ff0477ac */ /* 0x000ee20008000800 */
[----:B-1----:R-:W-:-:S13]  /*0060*/  ISETP.GT.U32.AND P0, PT, R0, 0x3f, PT ;  /* 0x0000003f0000780c */ /* 0x002fda0003f04070 */
[----:B------:R-:W1:Y:S01]  /*0070*/  @!P0 LDC.64 R2, c[0x0][0x380] ;  /* 0x0000e000ff028b82 */ /* 0x000e620000000a00 */
[----:B0-----:R-:W-:-:S05]  /*0080*/  @!P0 LEA R5, R77, R0, 0x6 ;  /* 0x000000004d058211 */ /* 0x001fca00078e30ff */
[----:B-1----:R-:W-:-:S06]  /*0090*/  @!P0 IMAD.WIDE.U32 R2, R5, 0x2, R2 ;  /* 0x0000000205028825 */ /* 0x002fcc00078e0002 */
[----:B--2---:R-:W2:Y:S01]  /*00a0*/  @!P0 LDG.E.U16 R2, desc[UR10][R2.64] ;  /* 0x0000000a02028981 */ /* 0x004ea2000c1e1500 */
[----:B------:R-:W-:Y:S01]  /*00b0*/  @!P0 MOV R4, 0x400 ;  /* 0x0000040000048802 */ /* 0x000fe20000000f00 */
[----:B---3--:R-:W-:Y:S01]  /*00c0*/  UISETP.GE.AND UP0, UPT, UR4, 0x1, UPT ;  /* 0x000000010400788c */ /* 0x008fe2000bf06270 */
[----:B------:R-:W-:Y:S01]  /*00d0*/  R2UR UR16, R1 ;  /* 0x00000000011072ca */ /* 0x000fe200000e0000 */
[----:B------:R-:W0:Y:S01]  /*00e0*/  @!P0 S2R R5, SR_CgaCtaId ;  /* 0x0000000000058919 */ /* 0x000e220000008800 */
[----:B------:R1:W-:Y:S04]  /*00f0*/  STL.128 [R1], RZ ;  /* 0x000000ff01007387 */ /* 0x0003e80000100c00 */
[----:B------:R1:W-:Y:S04]  /*0100*/  STL.128 [R1+0x10], RZ ;  /* 0x000010ff01007387 */ /* 0x0003e80000100c00 */
[----:B------:R1:W-:Y:S04]  /*0110*/  STL.128 [R1+0x20], RZ ;  /* 0x000020ff01007387 */ /* 0x0003e80000100c00 */
[----:B------:R1:W-:Y:S04]  /*0120*/  STL.128 [R1+0x30], RZ ;  /* 0x000030ff01007387 */ /* 0x0003e80000100c00 */
[----:B------:R1:W-:Y:S04]  /*0130*/  STL.128 [R1+0x40], RZ ;  /* 0x000040ff01007387 */ /* 0x0003e80000100c00 */
[----:B------:R1:W-:Y:S04]  /*0140*/  STL.128 [R1+0x50], RZ ;  /* 0x000050ff01007387 */ /* 0x0003e80000100c00 */
[----:B------:R1:W-:Y:S01]  /*0150*/  STL.128 [R1+0x60], RZ ;  /* 0x000060ff01007387 */ /* 0x0003e20000100c00 */
[----:B0-----:R-:W-:-:S03]  /*0160*/  @!P0 LEA R5, R5, R4, 0x18 ;  /* 0x0000000405058211 */ /* 0x001fc600078ec0ff */
[----:B------:R1:W-:Y:S01]  /*0170*/  STL.128 [R1+0x70], RZ ;  /* 0x000070ff01007387 */ /* 0x0003e20000100c00 */
[----:B------:R-:W-:-:S03]  /*0180*/  @!P0 LEA R5, R0, R5, 0x1 ;  /* 0x0000000500058211 */ /* 0x000fc600078e08ff */
[----:B------:R1:W-:Y:S04]  /*0190*/  STL.128 [R1+0x80], RZ ;  /* 0x000080ff01007387 */ /* 0x0003e80000100c00 */
[----:B------:R1:W-:Y:S04]  /*01a0*/  STL.128 [R1+0x90], RZ ;  /* 0x000090ff01007387 */ /* 0x0003e80000100c00 */
[----:B------:R1:W-:Y:S04]  /*01b0*/  STL.128 [R1+0xa0], RZ ;  /* 0x0000a0ff01007387 */ /* 0x0003e80000100c00 */
[----:B------:R1:W-:Y:S04]  /*01c0*/  STL.128 [R1+0xb0], RZ ;  /* 0x0000b0ff01007387 */ /* 0x0003e80000100c00 */
[----:B------:R1:W-:Y:S04]  /*01d0*/  STL.128 [R1+0xc0], RZ ;  /* 0x0000c0ff01007387 */ /* 0x0003e80000100c00 */
[----:B------:R1:W-:Y:S04]  /*01e0*/  STL.128 [R1+0xd0], RZ ;  /* 0x0000d0ff01007387 */ /* 0x0003e80000100c00 */
[----:B------:R1:W-:Y:S04]  /*01f0*/  STL.128 [R1+0xe0], RZ ;  /* 0x0000e0ff01007387 */ /* 0x0003e80000100c00 */
[----:B------:R1:W-:Y:S04]  /*0200*/  STL.128 [R1+0xf0], RZ ;  /* 0x0000f0ff01007387 */ /* 0x0003e80000100c00 */
[----:B--2---:R1:W-:Y:S01]  /*0210*/  @!P0 STS.U16 [R5], R2 ;  /* 0x0000000205008388 */ /* 0x0043e20000000400 */
[----:B------:R-:W-:Y:S06]  /*0220*/  BAR.SYNC.DEFER_BLOCKING 0x0 ;  /* 0x0000000000007b1d */ /* 0x000fec0000010000 */
[----:B------:R-:W-:Y:S05]  /*0230*/  BRA.U !UP0, `(.L_x_0) ;  /* 0x0000003508887547 */ /* 0x000fea000b800000 */
[----:B------:R-:W-:Y:S02]  /*0240*/  CS2R R6, SRZ ;  /* 0x0000000000067805 */ /* 0x000fe4000001ff00 */
[----:B-1----:R-:W-:Y:S02]  /*0250*/  CS2R R4, SRZ ;  /* 0x0000000000047805 */ /* 0x002fe4000001ff00 */
[----:B------:R-:W-:Y:S02]  /*0260*/  CS2R R10, SRZ ;  /* 0x00000000000a7805 */ /* 0x000fe4000001ff00 */
[----:B------:R-:W-:Y:S02]  /*0270*/  CS2R R8, SRZ ;  /* 0x0000000000087805 */ /* 0x000fe4000001ff00 */
[----:B------:R-:W-:Y:S02]  /*0280*/  CS2R R14, SRZ ;  /* 0x00000000000e7805 */ /* 0x000fe4000001ff00 */
[----:B------:R-:W-:-:S02]  /*0290*/  CS2R R12, SRZ ;  /* 0x00000000000c7805 */ /* 0x000fc4000001ff00 */
[----:B------:R-:W-:Y:S02]  /*02a0*/  CS2R R18, SRZ ;  /* 0x0000000000127805 */ /* 0x000fe4000001ff00 */
[----:B------:R-:W-:Y:S02]  /*02b0*/  CS2R R16, SRZ ;  /* 0x0000000000107805 */ /* 0x000fe4000001ff00 */
        /* <DEDUP_REMOVED lines=23> */
[----:B------:R-:W-:Y:S01]  /*0430*/  CS2R R64, SRZ ;  /* 0x0000000000407805 */ /* 0x000fe2000001ff00 */
[----:B------:R-:W0:Y:S01]  /*0440*/  LDCU UR12, c[0x0][0x3a0] ;  /* 0x00007400ff0c77ac */ /* 0x000e220008000800 */
[----:B------:R-:W-:-:S05]  /*0450*/  UMOV UR4, URZ ;  /* 0x000000ff00047c82 */ /* 0x000fca0008000000 */
.L_x_16:
[----:B-1----:R-:W1:Y:S01]  /*0460*/  LDCU UR15, c[0x0][0x3a0] ;  /* 0x00007400ff0f77ac */ /* 0x002e620008000800 */
[----:B0-----:R-:W-:Y:S01]  /*0470*/  IADD3 R71, PT, PT, R0, UR4, RZ ;  /* 0x0000000400477c10 */ /* 0x001fe2000fffe0ff */
[----:B------:R-:W-:Y:S01]  /*0480*/  BSSY.RECONVERGENT B0, `(.L_x_1) ;  /* 0x0000115000007945 */ /* 0x000fe20003800200 */
[----:B0-----:R-:W-:-:S04]  /*0490*/  UISETP.LT.AND UP0, UPT, UR12, 0x80, UPT ;  /* 0x000000800c00788c */ /* 0x001fc8000bf01270 */
[----:B------:R-:W-:-:S04]  /*04a0*/  USEL UR5, UR12, 0x80, UP0 ;  /* 0x000000800c057887 */ /* 0x000fc80008000000 */
[----:B------:R-:W-:-:S04]  /*04b0*/  UISETP.LT.AND UP0, UPT, UR5, 0x1, UPT ;  /* 0x000000010500788c */ /* 0x000fc8000bf01270 */
[----:B------:R-:W-:Y:S01]  /*04c0*/  USEL UR8, UR5, 0x1, !UP0 ;  /* 0x0000000105087887 */ /* 0x000fe2000c000000 */
[----:B-1----:R-:W-:-:S04]  /*04d0*/  ISETP.GE.AND P0, PT, R71, UR15, PT ;  /* 0x0000000f47007c0c */ /* 0x002fc8000bf06270 */
[----:B------:R-:W-:-:S13]  /*04e0*/  ISETP.LT.U32.AND P0, PT, R0, 0x80, !P0 ;  /* 0x000000800000780c */ /* 0x000fda0004701070 */
[----:B--23--:R-:W-:Y:S05]  /*04f0*/  @!P0 BRA `(.L_x_2) ;  /* 0x0000001000348947 */ /* 0x00cfea0003800000 */
[----:B------:R-:W0:Y:S01]  /*0500*/  LDC.64 R2, c[0x0][0x388] ;  /* 0x0000e200ff027b82 */ /* 0x000e220000000a00 */
[----:B------:R-:W-:-:S07]  /*0510*/  SHF.L.U32 R71, R71, 0x6, RZ ;  /* 0x0000000647477819 */ /* 0x000fce00000006ff */
[----:B------:R-:W1:Y:S01]  /*0520*/  LDC.64 R68, c[0x0][0x390] ;  /* 0x0000e400ff447b82 */ /* 0x000e620000000a00 */
[----:B0-----:R-:W-:-:S05]  /*0530*/  IMAD.WIDE.U32 R2, R71, 0x2, R2 ;  /* 0x0000000247027825 */ /* 0x001fca00078e0002 */
[----:B------:R-:W2:Y:S02]  /*0540*/  LDG.E.U16 R73, desc[UR10][R2.64] ;  /* 0x0000000a02497981 */ /* 0x000ea4000c1e1500 */
[----:B------:R-:W0:Y:S01]  /*0550*/  S2UR UR7, SR_CgaCtaId ;  /* 0x00000000000779c3 */ /* 0x000e220000008800 */
[----:B------:R-:W-:Y:S01]  /*0560*/  UMOV UR6, 0x400 ;  /* 0x0000040000067882 */ /* 0x000fe20000000000 */
[----:B-1----:R-:W-:Y:S01]  /*0570*/  IMAD.WIDE.U32 R68, R71, 0x2, R68 ;  /* 0x0000000247447825 */ /* 0x002fe200078e0044 */
[----:B------:R-:W3:Y:S01]  /*0580*/  LDG.E.U16 R75, desc[UR10][R2.64+0x2] ;  /* 0x0000020a024b7981 */ /* 0x000ee2000c1e1500 */
[----:B------:R-:W-:-:S03]  /*0590*/  UIADD3 UR5, UPT, UPT, UR6, 0x80, URZ ;  /* 0x0000008006057890 */ /* 0x000fc6000fffe0ff */
[----:B------:R-:W4:Y:S04]  /*05a0*/  LDG.E.U16 R72, desc[UR10][R68.64] ;  /* 0x0000000a44487981 */ /* 0x000f28000c1e1500 */
[----:B------:R-:W5:Y:S04]  /*05b0*/  LDG.E.U16 R74, desc[UR10][R68.64+0x2] ;  /* 0x0000020a444a7981 */ /* 0x000f68000c1e1500 */
[----:B------:R-:W5:Y:S01]  /*05c0*/  LDG.E.U16 R76, desc[UR10][R2.64+0x4] ;  /* 0x0000040a024c7981 */ /* 0x000f62000c1e1500 */
[----:B0-----:R-:W-:-:S06]  /*05d0*/  ULEA UR5, UR7, UR5, 0x18 ;  /* 0x0000000507057291 */ /* 0x001fcc000f8ec0ff */
[----:B------:R-:W-:Y:S01]  /*05e0*/  LEA R70, R0, UR5, 0x7 ;  /* 0x0000000500467c11 */ /* 0x000fe2000f8e38ff */
[----:B------:R-:W-:-:S04]  /*05f0*/  UIADD3 UR5, UPT, UPT, UR6, 0x4080, URZ ;  /* 0x0000408006057890 */ /* 0x000fc8000fffe0ff */
[----:B------:R-:W-:-:S06]  /*0600*/  ULEA UR5, UR7, UR5, 0x18 ;  /* 0x0000000507057291 */ /* 0x000fcc000f8ec0ff */
[----:B------:R-:W-:Y:S01]  /*0610*/  LEA R71, R0, UR5, 0x7 ;  /* 0x0000000500477c11 */ /* 0x000fe2000f8e38ff */
[----:B--2---:R0:W-:Y:S04]  /*0620*/  STS.U16 [R70], R73 ;  /* 0x0000004946007388 */ /* 0x0041e80000000400 */
[----:B----4-:R1:W-:Y:S04]  /*0630*/  STS.U16 [R71], R72 ;  /* 0x0000004847007388 */ /* 0x0103e80000000400 */
[----:B---3--:R2:W-:Y:S04]  /*0640*/  STS.U16 [R70+0x2], R75 ;  /* 0x0000024b46007388 */ /* 0x0085e80000000400 */
[----:B0-----:R-:W3:Y:S04]  /*0650*/  LDG.E.U16 R73, desc[UR10][R68.64+0x4] ;  /* 0x0000040a44497981 */ /* 0x001ee8000c1e1500 */
[----:B-1----:R-:W4:Y:S04]  /*0660*/  LDG.E.U16 R72, desc[UR10][R68.64+0x6] ;  /* 0x0000060a44487981 */ /* 0x002f28000c1e1500 */
[----:B--2---:R-:W2:Y:S04]  /*0670*/  LDG.E.U16 R75, desc[UR10][R2.64+0x6] ;  /* 0x0000060a024b7981 */ /* 0x004ea8000c1e1500 */
[----:B-----5:R0:W-:Y:S04]  /*0680*/  STS.U16 [R71+0x2], R74 ;  /* 0x0000024a47007388 */ /* 0x0201e80000000400 */
[----:B------:R1:W-:Y:S04]  /*0690*/  STS.U16 [R70+0x4], R76 ;  /* 0x0000044c46007388 */ /* 0x0003e80000000400 */
[----:B0-----:R-:W5:Y:S04]  /*06a0*/  LDG.E.U16 R74, desc[UR10][R2.64+0xa] ;  /* 0x00000a0a024a7981 */ /* 0x001f68000c1e1500 */
[----:B-1----:R-:W5:Y:S04]  /*06b0*/  LDG.E.U16 R76, desc[UR10][R68.64+0xa] ;  /* 0x00000a0a444c7981 */ /* 0x002f68000c1e1500 */
[----:B---3--:R0:W-:Y:S04]  /*06c0*/  STS.U16 [R71+0x4], R73 ;  /* 0x0000044947007388 */ /* 0x0081e80000000400 */
[----:B--2---:R1:W-:Y:S04]  /*06d0*/  STS.U16 [R70+0x6], R75 ;  /* 0x0000064b46007388 */ /* 0x0043e80000000400 */
[----:B0-----:R-:W2:Y:S04]  /*06e0*/  LDG.E.U16 R73, desc[UR10][R2.64+0x8] ;  /* 0x0000080a02497981 */ /* 0x001ea8000c1e1500 */
[----:B----4-:R0:W-:Y:S04]  /*06f0*/  STS.U16 [R71+0x6], R72 ;  /* 0x0000064847007388 */ /* 0x0101e80000000400 */
[----:B-1----:R-:W3:Y:S04]  /*0700*/  LDG.E.U16 R75, desc[UR10][R68.64+0xc] ;  /* 0x00000c0a444b7981 */ /* 0x002ee8000c1e1500 */
[----:B0-----:R-:W4:Y:S04]  /*0710*/  LDG.E.U16 R72, desc[UR10][R68.64+0x8] ;  /* 0x0000080a44487981 */ /* 0x001f28000c1e1500 */
[----:B--2---:R0:W-:Y:S04]  /*0720*/  STS.U16 [R70+0x8], R73 ;  /* 0x0000084946007388 */ /* 0x0041e80000000400 */
[----:B0-----:R-:W2:Y:S04]  /*0730*/  LDG.E.U16 R73, desc[UR10][R2.64+0xc] ;  /* 0x00000c0a02497981 */ /* 0x001ea8000c1e1500 */
[----:B----4-:R0:W-:Y:S04]  /*0740*/  STS.U16 [R71+0x8], R72 ;  /* 0x0000084847007388 */ /* 0x0101e80000000400 */
[----:B0-----:R-:W4:Y:S04]  /*0750*/  LDG.E.U16 R72, desc[UR10][R2.64+0xe] ;  /* 0x00000e0a02487981 */ /* 0x001f28000c1e1500 */
[----:B-----5:R0:W-:Y:S04]  /*0760*/  STS.U16 [R70+0xa], R74 ;  /* 0x00000a4a46007388 */ /* 0x0201e80000000400 */
[----:B------:R1:W-:Y:S04]  /*0770*/  STS.U16 [R71+0xa], R76 ;  /* 0x00000a4c47007388 */ /* 0x0003e80000000400 */
[----:B0-----:R-:W5:Y:S04]  /*0780*/  LDG.E.U16 R74, desc[UR10][R68.64+0xe] ;  /* 0x00000e0a444a7981 */ /* 0x001f68000c1e1500 */
[----:B-1----:R-:W5:Y:S04]  /*0790*/  LDG.E.U16 R76, desc[UR10][R2.64+0x12] ;  /* 0x0000120a024c7981 */ /* 0x002f68000c1e1500 */
[----:B--2---:R0:W-:Y:S04]  /*07a0*/  STS.U16 [R70+0xc], R73 ;  /* 0x00000c4946007388 */ /* 0x0041e80000000400 */
[----:B---3--:R1:W-:Y:S04]  /*07b0*/  STS.U16 [R71+0xc], R75 ;  /* 0x00000c4b47007388 */ /* 0x0083e80000000400 */
[----:B0-----:R-:W2:Y:S04]  /*07c0*/  LDG.E.U16 R73, desc[UR10][R2.64+0x10] ;  /* 0x0000100a02497981 */ /* 0x001ea8000c1e1500 */
[----:B----4-:R0:W-:Y:S04]  /*07d0*/  STS.U16 [R70+0xe], R72 ;  /* 0x00000e4846007388 */ /* 0x0101e80000000400 */
[----:B-1----:R-:W3:Y:S04]  /*07e0*/  LDG.E.U16 R75, desc[UR10][R2.64+0x14] ;  /* 0x0000140a024b7981 */ /* 0x002ee8000c1e1500 */
[----:B0-----:R-:W4:Y:S04]  /*07f0*/  LDG.E.U16 R72, desc[UR10][R68.64+0x10] ;  /* 0x0000100a44487981 */ /* 0x001f28000c1e1500 */
[----:B-----5:R0:W-:Y:S04]  /*0800*/  STS.U16 [R71+0xe], R74 ;  /* 0x00000e4a47007388 */ /* 0x0201e80000000400 */
[----:B0-----:R-:W5:Y:S04]  /*0810*/  LDG.E.U16 R74, desc[UR10][R68.64+0x12] ;  /* 0x0000120a444a7981 */ /* 0x001f68000c1e1500 */
[----:B--2---:R0:W-:Y:S04]  /*0820*/  STS.U16 [R70+0x10], R73 ;  /* 0x0000104946007388 */ /* 0x0041e80000000400 */
[----:B0-----:R-:W2:Y:S04]  /*0830*/  LDG.E.U16 R73, desc[UR10][R2.64+0x16] ;  /* 0x0000160a02497981 */ /* 0x001ea8000c1e1500 */
[----:B----4-:R0:W-:Y:S04]  /*0840*/  STS.U16 [R71+0x10], R72 ;  /* 0x0000104847007388 */ /* 0x0101e80000000400 */
[----:B0-----:R-:W4:Y:S04]  /*0850*/  LDG.E.U16 R72, desc[UR10][R68.64+0x14] ;  /* 0x0000140a44487981 */ /* 0x001f28000c1e1500 */
[----:B------:R0:W-:Y:S04]  /*0860*/  STS.U16 [R70+0x12], R76 ;  /* 0x0000124c46007388 */ /* 0x0001e80000000400 */
[----:B-----5:R1:W-:Y:S04]  /*0870*/  STS.U16 [R71+0x12], R74 ;  /* 0x0000124a47007388 */ /* 0x0203e80000000400 */
[----:B---3--:R3:W-:Y:S04]  /*0880*/  STS.U16 [R70+0x14], R75 ;  /* 0x0000144b46007388 */ /* 0x0087e80000000400 */
[----:B0-----:R-:W5:Y:S04]  /*0890*/  LDG.E.U16 R76, desc[UR10][R68.64+0x18] ;  /* 0x0000180a444c7981 */ /* 0x001f68000c1e1500 */
[----:B-1----:R-:W5:Y:S04]  /*08a0*/  LDG.E.U16 R74, desc[UR10][R68.64+0x16] ;  /* 0x0000160a444a7981 */ /* 0x002f68000c1e1500 */
[----:B---3--:R-:W3:Y:S04]  /*08b0*/  LDG.E.U16 R75, desc[UR10][R2.64+0x1a] ;  /* 0x00001a0a024b7981 */ /* 0x008ee8000c1e1500 */
[----:B----4-:R0:W-:Y:S04]  /*08c0*/  STS.U16 [R71+0x14], R72 ;  /* 0x0000144847007388 */ /* 0x0101e80000000400 */
[----:B--2---:R1:W-:Y:S04]  /*08d0*/  STS.U16 [R70+0x16], R73 ;  /* 0x0000164946007388 */ /* 0x0043e80000000400 */
[----:B0-----:R-:W2:Y:S04]  /*08e0*/  LDG.E.U16 R72, desc[UR10][R68.64+0x1a] ;  /* 0x00001a0a44487981 */ /* 0x001ea8000c1e1500 */
[----:B-1----:R-:W4:Y:S04]  /*08f0*/  LDG.E.U16 R73, desc[UR10][R2.64+0x18] ;  /* 0x0000180a02497981 */ /* 0x002f28000c1e1500 */
[----:B-----5:R0:W-:Y:S04]  /*0900*/  STS.U16 [R71+0x16], R74 ;  /* 0x0000164a47007388 */ /* 0x0201e80000000400 */
[----:B0-----:R-:W5:Y:S04]  /*0910*/  LDG.E.U16 R74, desc[UR10][R2.64+0x1e] ;  /* 0x00001e0a024a7981 */ /* 0x001f68000c1e1500 */
[----:B----4-:R-:W-:Y:S04]  /*0920*/  STS.U16 [R70+0x18], R73 ;  /* 0x0000184946007388 */ /* 0x010fe80000000400 */
[----:B------:R0:W-:Y:S04]  /*0930*/  STS.U16 [R71+0x18], R76 ;  /* 0x0000184c47007388 */ /* 0x0001e80000000400 */
[----:B---3--:R1:W-:Y:S04]  /*0940*/  STS.U16 [R70+0x1a], R75 ;  /* 0x00001a4b46007388 */ /* 0x0083e80000000400 */
[----:B--2---:R2:W-:Y:S04]  /*0950*/  STS.U16 [R71+0x1a], R72 ;  /* 0x00001a4847007388 */ /* 0x0045e80000000400 */
[----:B0-----:R-:W3:Y:S04]  /*0960*/  LDG.E.U16 R76, desc[UR10][R68.64+0x1e] ;  /* 0x00001e0a444c7981 */ /* 0x001ee8000c1e1500 */
[----:B-1----:R-:W4:Y:S04]  /*0970*/  LDG.E.U16 R75, desc[UR10][R2.64+0x1c] ;  /* 0x00001c0a024b7981 */ /* 0x002f28000c1e1500 */
[----:B--2---:R-:W2:Y:S04]  /*0980*/  LDG.E.U16 R72, desc[UR10][R68.64+0x1c] ;  /* 0x00001c0a44487981 */ /* 0x004ea8000c1e1500 */
[----:B------:R-:W3:Y:S04]  /*0990*/  LDG.E.U16 R73, desc[UR10][R2.64+0x20] ;  /* 0x0000200a02497981 */ /* 0x000ee8000c1e1500 */
[----:B----4-:R0:W-:Y:S04]  /*09a0*/  STS.U16 [R70+0x1c], R75 ;  /* 0x00001c4b46007388 */ /* 0x0101e80000000400 */
[----:B--2---:R1:W-:Y:S04]  /*09b0*/  STS.U16 [R71+0x1c], R72 ;  /* 0x00001c4847007388 */ /* 0x0043e80000000400 */
[----:B-----5:R2:W-:Y:S04]  /*09c0*/  STS.U16 [R70+0x1e], R74 ;  /* 0x00001e4a46007388 */ /* 0x0205e80000000400 */
[----:B0-----:R-:W4:Y:S04]  /*09d0*/  LDG.E.U16 R75, desc[UR10][R2.64+0x22] ;  /* 0x0000220a024b7981 */ /* 0x001f28000c1e1500 */
[----:B-1----:R-:W5:Y:S04]  /*09e0*/  LDG.E.U16 R72, desc[UR10][R68.64+0x22] ;  /* 0x0000220a44487981 */ /* 0x002f68000c1e1500 */
[----:B--2---:R-:W2:Y:S04]  /*09f0*/  LDG.E.U16 R74, desc[UR10][R68.64+0x20] ;  /* 0x0000200a444a7981 */ /* 0x004ea8000c1e1500 */
[----:B---3--:R0:W-:Y:S04]  /*0a00*/  STS.U16 [R71+0x1e], R76 ;  /* 0x00001e4c47007388 */ /* 0x0081e80000000400 */
[----:B------:R1:W-:Y:S04]  /*0a10*/  STS.U16 [R70+0x20], R73 ;  /* 0x0000204946007388 */ /* 0x0003e80000000400 */
[----:B0-----:R-:W3:Y:S04]  /*0a20*/  LDG.E.U16 R76, desc[UR10][R2.64+0x26] ;  /* 0x0000260a024c7981 */ /* 0x001ee8000c1e1500 */
[----:B-1----:R-:W3:Y:S04]  /*0a30*/  LDG.E.U16 R73, desc[UR10][R2.64+0x24] ;  /* 0x0000240a02497981 */ /* 0x002ee8000c1e1500 */
[----:B--2---:R0:W-:Y:S04]  /*0a40*/  STS.U16 [R71+0x20], R74 ;  /* 0x0000204a47007388 */ /* 0x0041e80000000400 */
[----:B----4-:R1:W-:Y:S04]  /*0a50*/  STS.U16 [R70+0x22], R75 ;  /* 0x0000224b46007388 */ /* 0x0103e80000000400 */
[----:B-----5:R2:W-:Y:S04]  /*0a60*/  STS.U16 [R71+0x22], R72 ;  /* 0x0000224847007388 */ /* 0x0205e80000000400 */
[----:B0-----:R-:W4:Y:S04]  /*0a70*/  LDG.E.U16 R74, desc[UR10][R68.64+0x26] ;  /* 0x0000260a444a7981 */ /* 0x001f28000c1e1500 */
[----:B-1----:R-:W5:Y:S04]  /*0a80*/  LDG.E.U16 R75, desc[UR10][R68.64+0x28] ;  /* 0x0000280a444b7981 */ /* 0x002f68000c1e1500 */
[----:B--2---:R-:W2:Y:S04]  /*0a90*/  LDG.E.U16 R72, desc[UR10][R68.64+0x24] ;  /* 0x0000240a44487981 */ /* 0x004ea8000c1e1500 */
[----:B---3--:R0:W-:Y:S04]  /*0aa0*/  STS.U16 [R70+0x24], R73 ;  /* 0x0000244946007388 */ /* 0x0081e80000000400 */
[----:B0-----:R-:W3:Y:S04]  /*0ab0*/  LDG.E.U16 R73, desc[UR10][R2.64+0x28] ;  /* 0x0000280a02497981 */ /* 0x001ee8000c1e1500 */
[----:B--2---:R0:W-:Y:S04]  /*0ac0*/  STS.U16 [R71+0x24], R72 ;  /* 0x0000244847007388 */ /* 0x0041e80000000400 */
[----:B0-----:R-:W2:Y:S04]  /*0ad0*/  LDG.E.U16 R72, desc[UR10][R2.64+0x2a] ;  /* 0x00002a0a02487981 */ /* 0x001ea8000c1e1500 */
[----:B------:R-:W-:Y:S04]  /*0ae0*/  STS.U16 [R70+0x26], R76 ;  /* 0x0000264c46007388 */ /* 0x000fe80000000400 */
[----:B----4-:R0:W-:Y:S04]  /*0af0*/  STS.U16 [R71+0x26], R74 ;  /* 0x0000264a47007388 */ /* 0x0101e80000000400 */
[----:B---3--:R1:W-:Y:S04]  /*0b00*/  STS.U16 [R70+0x28], R73 ;  /* 0x0000284946007388 */ /* 0x0083e80000000400 */
[----:B-----5:R3:W-:Y:S04]  /*0b10*/  STS.U16 [R71+0x28], R75 ;  /* 0x0000284b47007388 */ /* 0x0207e80000000400 */
[----:B0-----:R-:W4:Y:S04]  /*0b20*/  LDG.E.U16 R74, desc[UR10][R68.64+0x2a] ;  /* 0x00002a0a444a7981 */ /* 0x001f28000c1e1500 */
[----:B-1----:R-:W5:Y:S04]  /*0b30*/  LDG.E.U16 R73, desc[UR10][R2.64+0x2c] ;  /* 0x00002c0a02497981 */ /* 0x002f68000c1e1500 */
[----:B------:R-:W5:Y:S04]  /*0b40*/  LDG.E.U16 R76, desc[UR10][R68.64+0x2c] ;  /* 0x00002c0a444c7981 */ /* 0x000f68000c1e1500 */
[----:B---3--:R-:W3:Y:S04]  /*0b50*/  LDG.E.U16 R75, desc[UR10][R2.64+0x2e] ;  /* 0x00002e0a024b7981 */ /* 0x008ee8000c1e1500 */
[----:B--2---:R0:W-:Y:S04]  /*0b60*/  STS.U16 [R70+0x2a], R72 ;  /* 0x00002a4846007388 */ /* 0x0041e80000000400 */
[----:B0-----:R-:W2:Y:S04]  /*0b70*/  LDG.E.U16 R72, desc[UR10][R68.64+0x2e] ;  /* 0x00002e0a44487981 */ /* 0x001ea8000c1e1500 */
[----:B----4-:R-:W-:Y:S04]  /*0b80*/  STS.U16 [R71+0x2a], R74 ;  /* 0x00002a4a47007388 */ /* 0x010fe80000000400 */
[----:B-----5:R0:W-:Y:S04]  /*0b90*/  STS.U16 [R70+0x2c], R73 ;  /* 0x00002c4946007388 */ /* 0x0201e80000000400 */
[----:B------:R1:W-:Y:S04]  /*0ba0*/  STS.U16 [R71+0x2c], R76 ;  /* 0x00002c4c47007388 */ /* 0x0003e80000000400 */
[----:B---3--:R3:W-:Y:S04]  /*0bb0*/  STS.U16 [R70+0x2e], R75 ;  /* 0x00002e4b46007388 */ /* 0x0087e80000000400 */
[----:B0-----:R-:W4:Y:S04]  /*0bc0*/  LDG.E.U16 R73, desc[UR10][R2.64+0x30] ;  /* 0x0000300a02497981 */ /* 0x001f28000c1e1500 */
[----:B------:R-:W5:Y:S04]  /*0bd0*/  LDG.E.U16 R74, desc[UR10][R2.64+0x32] ;  /* 0x0000320a024a7981 */ /* 0x000f68000c1e1500 */
[----:B-1----:R-:W5:Y:S04]  /*0be0*/  LDG.E.U16 R76, desc[UR10][R68.64+0x32] ;  /* 0x0000320a444c7981 */ /* 0x002f68000c1e1500 */
[----:B---3--:R-:W3:Y:S04]  /*0bf0*/  LDG.E.U16 R75, desc[UR10][R68.64+0x34] ;  /* 0x0000340a444b7981 */ /* 0x008ee8000c1e1500 */
[----:B--2---:R0:W-:Y:S04]  /*0c00*/  STS.U16 [R71+0x2e], R72 ;  /* 0x00002e4847007388 */ /* 0x0041e80000000400 */
[----:B0-----:R-:W2:Y:S04]  /*0c10*/  LDG.E.U16 R72, desc[UR10][R68.64+0x30] ;  /* 0x0000300a44487981 */ /* 0x001ea8000c1e1500 */
[----:B----4-:R0:W-:Y:S04]  /*0c20*/  STS.U16 [R70+0x30], R73 ;  /* 0x0000304946007388 */ /* 0x0101e80000000400 */
[----:B0-----:R-:W4:Y:S04]  /*0c30*/  LDG.E.U16 R73, desc[UR10][R2.64+0x34] ;  /* 0x0000340a02497981 */ /* 0x001f28000c1e1500 */
[----:B--2---:R0:W-:Y:S04]  /*0c40*/  STS.U16 [R71+0x30], R72 ;  /* 0x0000304847007388 */ /* 0x0041e80000000400 */
[----:B0-----:R-:W2:Y:S04]  /*0c50*/  LDG.E.U16 R72, desc[UR10][R2.64+0x36] ;  /* 0x0000360a02487981 */ /* 0x001ea8000c1e1500 */
[----:B-----5:R0:W-:Y:S04]  /*0c60*/  STS.U16 [R70+0x32], R74 ;  /* 0x0000324a46007388 */ /* 0x0201e80000000400 */
[----:B------:R1:W-:Y:S04]  /*0c70*/  STS.U16 [R71+0x32], R76 ;  /* 0x0000324c47007388 */ /* 0x0003e80000000400 */
[----:B0-----:R-:W5:Y:S04]  /*0c80*/  LDG.E.U16 R74, desc[UR10][R68.64+0x36] ;  /* 0x0000360a444a7981 */ /* 0x001f68000c1e1500 */
[----:B----4-:R0:W-:Y:S04]  /*0c90*/  STS.U16 [R70+0x34], R73 ;  /* 0x0000344946007388 */ /* 0x0101e80000000400 */
[----:B---3--:R3:W-:Y:S04]  /*0ca0*/  STS.U16 [R71+0x34], R75 ;  /* 0x0000344b47007388 */ /* 0x0087e80000000400 */
[----:B-1----:R-:W4:Y:S04]  /*0cb0*/  LDG.E.U16 R76, desc[UR10][R2.64+0x3a] ;  /* 0x00003a0a024c7981 */ /* 0x002f28000c1e1500 */
[----:B0-----:R-:W4:Y:S04]  /*0cc0*/  LDG.E.U16 R73, desc[UR10][R2.64+0x38] ;  /* 0x0000380a02497981 */ /* 0x001f28000c1e1500 */
[----:B---3--:R-:W3:Y:S04]  /*0cd0*/  LDG.E.U16 R75, desc[UR10][R2.64+0x3c] ;  /* 0x00003c0a024b7981 */ /* 0x008ee8000c1e1500 */
[----:B--2---:R0:W-:Y:S04]  /*0ce0*/  STS.U16 [R70+0x36], R72 ;  /* 0x0000364846007388 */ /* 0x0041e80000000400 */
[----:B0-----:R-:W2:Y:S04]  /*0cf0*/  LDG.E.U16 R72, desc[UR10][R68.64+0x38] ;  /* 0x0000380a44487981 */ /* 0x001ea8000c1e1500 */
[----:B-----5:R0:W-:Y:S04]  /*0d00*/  STS.U16 [R71+0x36], R74 ;  /* 0x0000364a47007388 */ /* 0x0201e80000000400 */
[----:B0-----:R-:W5:Y:S04]  /*0d10*/  LDG.E.U16 R74, desc[UR10][R68.64+0x3a] ;  /* 0x00003a0a444a7981 */ /* 0x001f68000c1e1500 */
[----:B----4-:R0:W-:Y:S04]  /*0d20*/  STS.U16 [R70+0x38], R73 ;  /* 0x0000384946007388 */ /* 0x0101e80000000400 */
[----:B0-----:R-:W4:Y:S04]  /*0d30*/  LDG.E.U16 R73, desc[UR10][R2.64+0x3e] ;  /* 0x00003e0a02497981 */ /* 0x001f28000c1e1500 */
[----:B--2---:R0:W-:Y:S04]  /*0d40*/  STS.U16 [R71+0x38], R72 ;  /* 0x0000384847007388 */ /* 0x0041e80000000400 */
[----:B0-----:R-:W2:Y:S04]  /*0d50*/  LDG.E.U16 R72, desc[UR10][R68.64+0x3c] ;  /* 0x00003c0a44487981 */ /* 0x001ea8000c1e1500 */
[----:B------:R0:W-:Y:S04]  /*0d60*/  STS.U16 [R70+0x3a], R76 ;  /* 0x00003a4c46007388 */ /* 0x0001e80000000400 */
[----:B-----5:R1:W-:Y:S04]  /*0d70*/  STS.U16 [R71+0x3a], R74 ;  /* 0x00003a4a47007388 */ /* 0x0203e80000000400 */
[----:B---3--:R3:W-:Y:S04]  /*0d80*/  STS.U16 [R70+0x3c], R75 ;  /* 0x00003c4b46007388 */ /* 0x0087e80000000400 */
[----:B0-----:R-:W5:Y:S04]  /*0d90*/  LDG.E.U16 R76, desc[UR10][R68.64+0x40] ;  /* 0x0000400a444c7981 */ /* 0x001f68000c1e1500 */
[----:B-1----:R-:W5:Y:S04]  /*0da0*/  LDG.E.U16 R74, desc[UR10][R68.64+0x3e] ;  /* 0x00003e0a444a7981 */ /* 0x002f68000c1e1500 */
[----:B---3--:R-:W3:Y:S04]  /*0db0*/  LDG.E.U16 R75, desc[UR10][R2.64+0x42] ;  /* 0x0000420a024b7981 */ /* 0x008ee8000c1e1500 */
[----:B--2---:R0:W-:Y:S04]  /*0dc0*/  STS.U16 [R71+0x3c], R72 ;  /* 0x00003c4847007388 */ /* 0x0041e80000000400 */
[----:B----4-:R1:W-:Y:S04]  /*0dd0*/  STS.U16 [R70+0x3e], R73 ;  /* 0x00003e4946007388 */ /* 0x0103e80000000400 */
        /* <DEDUP_REMOVED lines=122> */
[----:B----4-:R0:W-:Y:S04]  /*1580*/  STS.U16 [R71+0x7a], R74 ;  /* 0x00007a4a47007388 */ /* 0x0101e80000000400 */
[----:B-----5:R0:W-:Y:S04]  /*1590*/  STS.U16 [R70+0x7c], R73 ;  /* 0x00007c4946007388 */ /* 0x0201e80000000400 */
[----:B------:R0:W-:Y:S04]  /*15a0*/  STS.U16 [R71+0x7c], R76 ;  /* 0x00007c4c47007388 */ /* 0x0001e80000000400 */
[----:B---3--:R0:W-:Y:S04]  /*15b0*/  STS.U16 [R70+0x7e], R75 ;  /* 0x00007e4b46007388 */ /* 0x0081e80000000400 */
[----:B--2---:R0:W-:Y:S02]  /*15c0*/  STS.U16 [R71+0x7e], R72 ;  /* 0x00007e4847007388 */ /* 0x0041e40000000400 */
.L_x_2:
[----:B------:R-:W-:Y:S05]  /*15d0*/  BSYNC.RECONVERGENT B0 ;  /* 0x0000000000007941 */ /* 0x000fea0003800200 */
.L_x_1:
[----:B------:R-:W-:Y:S06]  /*15e0*/  BAR.SYNC.DEFER_BLOCKING 0x0 ;  /* 0x0000000000007b1d */ /* 0x000fec0000010000 */
[----:B------:R-:W-:Y:S04]  /*15f0*/  BSSY.RECONVERGENT B0, `(.L_x_3) ;  /* 0x00000f7000007945 */ /* 0x000fe80003800200 */
[----:B------:R-:W-:Y:S05]  /*1600*/  @!P0 BRA `(.L_x_4) ;  /* 0x0000000c00d48947 */ /* 0x000fea0003800000 */
[----:B------:R-:W1:Y:S01]  /*1610*/  S2UR UR6, SR_CgaCtaId ;  /* 0x00000000000679c3 */ /* 0x000e620000008800 */
[----:B------:R-:W-:Y:S02]  /*1620*/  UMOV UR5, 0x400 ;  /* 0x0000040000057882 */ /* 0x000fe40000000000 */
[----:B------:R-:W-:-:S04]  /*1630*/  UIADD3 UR7, UPT, UPT, UR5, 0x80, URZ ;  /* 0x0000008005077890 */ /* 0x000fc8000fffe0ff */
[----:B-1----:R-:W-:Y:S02]  /*1640*/  ULEA UR7, UR6, UR7, 0x18 ;  /* 0x0000000706077291 */ /* 0x002fe4000f8ec0ff */
[----:B------:R-:W-:Y:S02]  /*1650*/  ULEA UR9, UR6, UR5, 0x18 ;  /* 0x0000000506097291 */ /* 0x000fe4000f8ec0ff */
[----:B------:R-:W-:Y:S02]  /*1660*/  UIADD3 UR5, UPT, UPT, UR5, 0x8080, URZ ;  /* 0x0000808005057890 */ /* 0x000fe4000fffe0ff */
[----:B0-----:R-:W-:Y:S02]  /*1670*/  LEA R74, R0, UR7, 0x7 ;  /* 0x00000007004a7c11 */ /* 0x001fe4000f8e38ff */
[----:B------:R-:W-:-:S03]  /*1680*/  ULEA UR5, UR6, UR5, 0x18 ;  /* 0x0000000506057291 */ /* 0x000fc6000f8ec0ff */
[----:B------:R-:W0:Y:S04]  /*1690*/  LDS.64 R68, [UR9] ;  /* 0x00000009ff447984 */ /* 0x000e280008000a00 */
[----:B------:R-:W1:Y:S01]  /*16a0*/  LDS.64 R70, [R74] ;  /* 0x000000004a467984 */ /* 0x000e620000000a00 */
[----:B0-----:R-:W-:Y:S02]  /*16b0*/  HADD2.F32 R2, -RZ, R68.H0_H0 ;  /* 0x20000044ff027230 */ /* 0x001fe40000004100 */
[--C-:B-1----:R-:W-:Y:S02]  /*16c0*/  HADD2.F32 R3, -RZ, R70.reuse.H0_H0 ;  /* 0x20000046ff037230 */ /* 0x102fe40000004100 */
[----:B------:R-:W-:-:S03]  /*16d0*/  HADD2.F32 R70, -RZ, R70.H1_H1 ;  /* 0x30000046ff467230 */ /* 0x000fc60000004100 */
[----:B------:R-:W-:Y:S01]  /*16e0*/  FFMA R2, R2, R3, RZ ;  /* 0x0000000302027223 */ /* 0x000fe200000000ff */
[----:B------:R-:W-:Y:S02]  /*16f0*/  HADD2.F32 R3, -RZ, R68.H1_H1 ;  /* 0x30000044ff037230 */ /* 0x000fe40000004100 */
[--C-:B------:R-:W-:Y:S02]  /*1700*/  HADD2.F32 R68, -RZ, R71.reuse.H0_H0 ;  /* 0x20000047ff447230 */ /* 0x100fe40000004100 */
[----:B------:R-:W-:Y:S02]  /*1710*/  HADD2.F32 R71, -RZ, R71.H1_H1 ;  /* 0x30000047ff477230 */ /* 0x000fe40000004100 */
[----:B------:R-:W-:Y:S01]  /*1720*/  FFMA R2, R3, R70, R2 ;  /* 0x0000004603027223 */ /* 0x000fe20000000002 */
[--C-:B------:R-:W-:Y:S02]  /*1730*/  HADD2.F32 R3, -RZ, R69.reuse.H0_H0 ;  /* 0x20000045ff037230 */ /* 0x100fe40000004100 */
[----:B------:R-:W-:-:S03]  /*1740*/  HADD2.F32 R69, -RZ, R69.H1_H1 ;  /* 0x30000045ff457230 */ /* 0x000fc60000004100 */
[----:B------:R-:W-:-:S04]  /*1750*/  FFMA R2, R3, R68, R2 ;  /* 0x0000004403027223 */ /* 0x000fc80000000002 */
[----:B------:R-:W-:Y:S02]  /*1760*/  FFMA R71, R69, R71, R2 ;  /* 0x0000004745477223 */ /* 0x000fe40000000002 */
[----:B------:R-:W0:Y:S04]  /*1770*/  LDS.64 R2, [UR9+0x8] ;  /* 0x00000809ff027984 */ /* 0x000e280008000a00 */
[----:B------:R-:W1:Y:S01]  /*1780*/  LDS.64 R68, [R74+0x8] ;  /* 0x000008004a447984 */ /* 0x000e620000000a00 */
[----:B0-----:R-:W-:Y:S02]  /*1790*/  HADD2.F32 R70, -RZ, R2.H0_H0 ;  /* 0x20000002ff467230 */ /* 0x001fe40000004100 */
[--C-:B-1----:R-:W-:Y:S02]  /*17a0*/  HADD2.F32 R72, -RZ, R68.reuse.H0_H0 ;  /* 0x20000044ff487230 */ /* 0x102fe40000004100 */
[----:B------:R-:W-:-:S03]  /*17b0*/  HADD2.F32 R68, -RZ, R68.H1_H1 ;  /* 0x30000044ff447230 */ /* 0x000fc60000004100 */
[----:B------:R-:W-:Y:S01]  /*17c0*/  FFMA R70, R70, R72, R71 ;  /* 0x0000004846467223 */ /* 0x000fe20000000047 */
        /* <DEDUP_REMOVED lines=182> */
[----:B------:R-:W-:Y:S01]  /*2330*/  HADD2.F32 R71, -RZ, R2.H1_H1 ;  /* 0x30000002ff477230 */ /* 0x000fe20000004100 */
[----:B------:R-:W0:Y:S01]  /*2340*/  LDS.64 R72, [UR9+0x78] ;  /* 0x00007809ff487984 */ /* 0x000e220008000a00 */
[--C-:B------:R-:W-:Y:S02]  /*2350*/  HADD2.F32 R2, -RZ, R69.reuse.H0_H0 ;  /* 0x20000045ff027230 */ /* 0x100fe40000004100 */
[----:B------:R-:W-:Y:S02]  /*2360*/  HADD2.F32 R69, -RZ, R69.H1_H1 ;  /* 0x30000045ff457230 */ /* 0x000fe40000004100 */
[----:B------:R-:W-:Y:S01]  /*2370*/  FFMA R68, R71, R68, R70 ;  /* 0x0000004447447223 */ /* 0x000fe20000000046 */
[--C-:B------:R-:W-:Y:S02]  /*2380*/  HADD2.F32 R71, -RZ, R3.reuse.H0_H0 ;  /* 0x20000003ff477230 */ /* 0x100fe40000004100 */
[----:B------:R-:W-:-:S03]  /*2390*/  HADD2.F32 R3, -RZ, R3.H1_H1 ;  /* 0x30000003ff037230 */ /* 0x000fc60000004100 */
[----:B------:R-:W-:Y:S02]  /*23a0*/  FFMA R2, R71, R2, R68 ;  /* 0x0000000247027223 */ /* 0x000fe40000000044 */
[----:B------:R-:W1:Y:S02]  /*23b0*/  LDS.64 R70, [R74+0x78] ;  /* 0x000078004a467984 */ /* 0x000e640000000a00 */
[----:B------:R-:W-:Y:S01]  /*23c0*/  FFMA R2, R3, R69, R2 ;  /* 0x0000004503027223 */ /* 0x000fe20000000002 */
        /* <DEDUP_REMOVED lines=10> */
[----:B------:R-:W-:Y:S01]  /*2470*/  FFMA R2, R3, R68, R2 ;  /* 0x0000004403027223 */ /* 0x000fe20000000002 */
[----:B------:R-:W-:Y:S01]  /*2480*/  HFMA2 R3, -RZ, RZ, 0.96630859375, -0.0022525787353515625 ;  /* 0x3bbb989dff037431 */ /* 0x000fe200000001ff */
[----:B------:R-:W-:Y:S02]  /*2490*/  MOV R68, 0x437c0000 ;  /* 0x437c000000447802 */ /* 0x000fe40000000f00 */
[----:B------:R-:W-:-:S04]  /*24a0*/  FFMA R2, R73, R71, R2 ;  /* 0x0000004749027223 */ /* 0x000fc80000000002 */
[----:B------:R-:W-:-:S04]  /*24b0*/  FMUL R2, R2, 0.125 ;  /* 0x3e00000002027820 */ /* 0x000fc80000400000 */
[----:B------:R-:W-:-:S04]  /*24c0*/  FFMA.SAT R3, R2, R3, 0.5 ;  /* 0x3f00000002037423 */ /* 0x000fc80000002003 */
[----:B------:R-:W-:-:S04]  /*24d0*/  FFMA.RM R3, R3, R68, 12582913 ;  /* 0x4b40000103037423 */ /* 0x000fc80000004044 */
[C---:B------:R-:W-:Y:S01]  /*24e0*/  FADD R69, R3.reuse, -12583039 ;  /* 0xcb40007f03457421 */ /* 0x040fe20000000000 */
[----:B------:R-:W-:-:S03]  /*24f0*/  SHF.L.U32 R3, R3, 0x17, RZ ;  /* 0x0000001703037819 */ /* 0x000fc600000006ff */
[----:B------:R-:W-:-:S04]  /*2500*/  FFMA R69, R2, 1.4426950216293334961, -R69 ;  /* 0x3fb8aa3b02457823 */ /* 0x000fc80000000845 */
[----:B------:R-:W-:-:S04]  /*2510*/  FFMA R69, R2, 1.925963033500011079e-08, R69 ;  /* 0x32a5706002457823 */ /* 0x000fc80000000045 */
[----:B------:R-:W0:Y:S02]  /*2520*/  MUFU.EX2 R2, R69 ;  /* 0x0000004500027308 */ /* 0x000e240000000800 */
[----:B0-----:R-:W-:Y:S01]  /*2530*/  FMUL R2, R3, R2 ;  /* 0x0000000203027220 */ /* 0x001fe20000400000 */
[----:B------:R-:W-:-:S05]  /*2540*/  LEA R3, R0, UR5, 0x2 ;  /* 0x0000000500037c11 */ /* 0x000fca000f8e10ff */
[----:B------:R1:W-:Y:S02]  /*2550*/  STS [R3], R2 ;  /* 0x0000000203007388 */ /* 0x0003e40000000800 */
.L_x_4:
[----:B------:R-:W-:Y:S05]  /*2560*/  BSYNC.RECONVERGENT B0 ;  /* 0x0000000000007941 */ /* 0x000fea0003800200 */
.L_x_3:
[----:B------:R-:W-:Y:S01]  /*2570*/  BAR.SYNC.DEFER_BLOCKING 0x0 ;  /* 0x0000000000007b1d */ /* 0x000fe20000010000 */
[----:B------:R-:W-:-:S05]  /*2580*/  ISETP.NE.AND P1, PT, R0, RZ, PT ;  /* 0x000000ff0000720c */ /* 0x000fca0003f25270 */
[----:B------:R-:W-:Y:S08]  /*2590*/  BSSY.RECONVERGENT B0, `(.L_x_5) ;  /* 0x0000068000007945 */ /* 0x000ff00003800200 */
[----:B------:R-:W-:Y:S05]  /*25a0*/  @P1 BRA `(.L_x_6) ;  /* 0x0000000400981947 */ /* 0x000fea0003800000 */
[----:B------:R-:W-:Y:S01]  /*25b0*/  UISETP.GE.AND UP0, UPT, UR4, UR15, UPT ;  /* 0x0000000f0400728c */ /* 0x000fe2000bf06270 */
[----:B------:R-:W-:-:S08]  /*25c0*/  UMOV UR5, URZ ;  /* 0x000000ff00057c82 */ /* 0x000fd00008000000 */
[----:B------:R-:W-:Y:S05]  /*25d0*/  BRA.U UP0, `(.L_x_7) ;  /* 0x0000000500787547 */ /* 0x000fea000b800000 */
[----:B------:R-:W-:Y:S02]  /*25e0*/  UISETP.GE.AND UP1, UPT, UR12, 0x10, UPT ;  /* 0x000000100c00788c */ /* 0x000fe4000bf26270 */
[----:B------:R-:W-:Y:S01]  /*25f0*/  ULOP3.LUT UP0, UR13, UR8, 0xf, URZ, 0xc0, !UPT ;  /* 0x0000000f080d7892 */ /* 0x000fe2000f80c0ff */
[----:B------:R-:W-:Y:S01]  /*2600*/  UMOV UR5, URZ ;  /* 0x000000ff00057c82 */ /* 0x000fe20008000000 */
[----:B------:R-:W-:-:S05]  /*2610*/  UMOV UR6, URZ ;  /* 0x000000ff00067c82 */ /* 0x000fca0008000000 */
[----:B------:R-:W-:Y:S05]  /*2620*/  BRA.U !UP1, `(.L_x_8) ;  /* 0x0000000109847547 */ /* 0x000fea000b800000 */
[----:B------:R-:W2:Y:S01]  /*2630*/  S2UR UR7, SR_CgaCtaId ;  /* 0x00000000000779c3 */ /* 0x000ea20000008800 */
[----:B------:R-:W-:Y:S01]  /*2640*/  UMOV UR5, 0x400 ;  /* 0x0000040000057882 */ /* 0x000fe20000000000 */
[----:B------:R-:W-:Y:S02]  /*2650*/  ULOP3.LUT UR6, UR8, 0xf0, URZ, 0xc0, !UPT ;  /* 0x000000f008067892 */ /* 0x000fe4000f8ec0ff */
[----:B------:R-:W-:Y:S02]  /*2660*/  UIADD3 UR5, UPT, UPT, UR5, 0x8080, URZ ;  /* 0x0000808005057890 */ /* 0x000fe4000fffe0ff */
[----:B------:R-:W-:Y:S02]  /*2670*/  UIADD3 UR9, UPT, UPT, -UR6, URZ, URZ ;  /* 0x000000ff06097290 */ /* 0x000fe4000fffe1ff */
[----:B--2---:R-:W-:-:S03]  /*2680*/  ULEA UR7, UR7, UR5, 0x18 ;  /* 0x0000000507077291 */ /* 0x004fc6000f8ec0ff */
[----:B------:R-:W-:Y:S01]  /*2690*/  UMOV UR5, URZ ;  /* 0x000000ff00057c82 */ /* 0x000fe20008000000 */
[----:B------:R-:W-:-:S12]  /*26a0*/  UIADD3 UR7, UPT, UPT, UR7, 0x20, URZ ;  /* 0x0000002007077890 */ /* 0x000fd8000fffe0ff */
.L_x_9:
[----:B0-----:R-:W0:Y:S01]  /*26b0*/  LDS.128 R72, [UR7+-0x20] ;  /* 0xffffe007ff487984 */ /* 0x001e220008000c00 */
[----:B------:R-:W-:-:S03]  /*26c0*/  UIADD3 UR9, UPT, UPT, UR9, 0x10, URZ ;  /* 0x0000001009097890 */ /* 0x000fc6000fffe0ff */
[----:B------:R-:W2:Y:S01]  /*26d0*/  LDS.128 R68, [UR7+-0x10] ;  /* 0xfffff007ff447984 */ /* 0x000ea20008000c00 */
[----:B------:R-:W-:Y:S01]  /*26e0*/  UISETP.NE.AND UP1, UPT, UR9, URZ, UPT ;  /* 0x000000ff0900728c */ /* 0x000fe2000bf25270 */
[----:B0-----:R-:W-:-:S04]  /*26f0*/  FADD R72, R72, UR5 ;  /* 0x0000000548487e21 */ /* 0x001fc80008000000 */
[----:B------:R-:W-:-:S04]  /*2700*/  FADD R73, R72, R73 ;  /* 0x0000004948497221 */ /* 0x000fc80000000000 */
[----:B------:R-:W-:-:S04]  /*2710*/  FADD R74, R73, R74 ;  /* 0x0000004a494a7221 */ /* 0x000fc80000000000 */
[----:B------:R-:W-:-:S04]  /*2720*/  FADD R75, R74, R75 ;  /* 0x0000004b4a4b7221 */ /* 0x000fc80000000000 */
[----:B--2---:R-:W-:Y:S02]  /*2730*/  FADD R68, R75, R68 ;  /* 0x000000444b447221 */ /* 0x004fe40000000000 */
[----:B------:R-:W0:Y:S02]  /*2740*/  LDS.128 R72, [UR7] ;  /* 0x00000007ff487984 */ /* 0x000e240008000c00 */
[----:B------:R-:W-:-:S04]  /*2750*/  FADD R69, R68, R69 ;  /* 0x0000004544457221 */ /* 0x000fc80000000000 */
[----:B------:R-:W-:-:S04]  /*2760*/  FADD R70, R69, R70 ;  /* 0x0000004645467221 */ /* 0x000fc80000000000 */
[----:B------:R-:W-:-:S04]  /*2770*/  FADD R71, R70, R71 ;  /* 0x0000004746477221 */ /* 0x000fc80000000000 */
[----:B0-----:R-:W-:Y:S02]  /*2780*/  FADD R72, R71, R72 ;  /* 0x0000004847487221 */ /* 0x001fe40000000000 */
[----:B------:R-:W0:Y:S01]  /*2790*/  LDS.128 R68, [UR7+0x10] ;  /* 0x00001007ff447984 */ /* 0x000e220008000c00 */
[----:B------:R-:W-:Y:S01]  /*27a0*/  UIADD3 UR7, UPT, UPT, UR7, 0x40, URZ ;  /* 0x0000004007077890 */ /* 0x000fe2000fffe0ff */
[----:B------:R-:W-:-:S04]  /*27b0*/  FADD R73, R72, R73 ;  /* 0x0000004948497221 */ /* 0x000fc80000000000 */
[----:B------:R-:W-:-:S04]  /*27c0*/  FADD R74, R73, R74 ;  /* 0x0000004a494a7221 */ /* 0x000fc80000000000 */
[----:B------:R-:W-:-:S04]  /*27d0*/  FADD R75, R74, R75 ;  /* 0x0000004b4a4b7221 */ /* 0x000fc80000000000 */
[----:B0-----:R-:W-:-:S04]  /*27e0*/  FADD R68, R75, R68 ;  /* 0x000000444b447221 */ /* 0x001fc80000000000 */
[----:B------:R-:W-:-:S04]  /*27f0*/  FADD R69, R68, R69 ;  /* 0x0000004544457221 */ /* 0x000fc80000000000 */
[----:B------:R-:W-:-:S04]  /*2800*/  FADD R70, R69, R70 ;  /* 0x0000004645467221 */ /* 0x000fc80000000000 */
[----:B------:R-:W-:-:S05]  /*2810*/  FADD R70, R70, R71 ;  /* 0x0000004746467221 */ /* 0x000fca0000000000 */
[----:B------:R-:W-:Y:S01]  /*2820*/  R2UR UR5, R70 ;  /* 0x00000000460572ca */ /* 0x000fe200000e0000 */
[----:B------:R-:W-:-:S14]  /*2830*/  BRA.U UP1, `(.L_x_9) ;  /* 0xfffffffd019c7547 */ /* 0x000fdc000b83ffff */
.L_x_8:
[----:B------:R-:W-:Y:S05]  /*2840*/  BRA.U !UP0, `(.L_x_7) ;  /* 0x0000000108dc7547 */ /* 0x000fea000b800000 */
[----:B------:R-:W-:Y:S02]  /*2850*/  UISETP.GE.U32.AND UP0, UPT, UR13, 0x8, UPT ;  /* 0x000000080d00788c */ /* 0x000fe4000bf06070 */
[----:B------:R-:W-:-:S07]  /*2860*/  ULOP3.LUT UP1, UR14, UR8, 0x7, URZ, 0xc0, !UPT ;  /* 0x00000007080e7892 */ /* 0x000fce000f82c0ff */
[----:B------:R-:W-:Y:S05]  /*2870*/  BRA.U !UP0, `(.L_x_10) ;  /* 0x0000000108447547 */ /* 0x000fea000b800000 */
[----:B------:R-:W2:Y:S01]  /*2880*/  S2UR UR9, SR_CgaCtaId ;  /* 0x00000000000979c3 */ /* 0x000ea20000008800 */
[----:B------:R-:W-:Y:S02]  /*2890*/  UMOV UR7, 0x400 ;  /* 0x0000040000077882 */ /* 0x000fe40000000000 */
[----:B------:R-:W-:-:S04]  /*28a0*/  UIADD3 UR7, UPT, UPT, UR7, 0x8080, URZ ;  /* 0x0000808007077890 */ /* 0x000fc8000fffe0ff */
[----:B--2---:R-:W-:-:S04]  /*28b0*/  ULEA UR7, UR9, UR7, 0x18 ;  /* 0x0000000709077291 */ /* 0x004fc8000f8ec0ff */
[----:B------:R-:W-:Y:S02]  /*28c0*/  ULEA UR7, UR6, UR7, 0x2 ;  /* 0x0000000706077291 */ /* 0x000fe4000f8e10ff */
[----:B------:R-:W-:-:S07]  /*28d0*/  UIADD3 UR6, UPT, UPT, UR6, 0x8, URZ ;  /* 0x0000000806067890 */ /* 0x000fce000fffe0ff */
[----:B0-----:R-:W0:Y:S04]  /*28e0*/  LDS.128 R68, [UR7] ;  /* 0x00000007ff447984 */ /* 0x001e280008000c00 */
[----:B------:R-:W2:Y:S01]  /*28f0*/  LDS.128 R72, [UR7+0x10] ;  /* 0x00001007ff487984 */ /* 0x000ea20008000c00 */
[----:B0-----:R-:W-:-:S04]  /*2900*/  FADD R68, R68, UR5 ;  /* 0x0000000544447e21 */ /* 0x001fc80008000000 */
[----:B------:R-:W-:-:S04]  /*2910*/  FADD R69, R68, R69 ;  /* 0x0000004544457221 */ /* 0x000fc80000000000 */
[----:B------:R-:W-:-:S04]  /*2920*/  FADD R70, R69, R70 ;  /* 0x0000004645467221 */ /* 0x000fc80000000000 */
[----:B------:R-:W-:-:S04]  /*2930*/  FADD R71, R70, R71 ;  /* 0x0000004746477221 */ /* 0x000fc80000000000 */
[----:B--2---:R-:W-:-:S04]  /*2940*/  FADD R72, R71, R72 ;  /* 0x0000004847487221 */ /* 0x004fc80000000000 */
[----:B------:R-:W-:-:S04]  /*2950*/  FADD R73, R72, R73 ;  /* 0x0000004948497221 */ /* 0x000fc80000000000 */
[----:B------:R-:W-:-:S04]  /*2960*/  FADD R74, R73, R74 ;  /* 0x0000004a494a7221 */ /* 0x000fc80000000000 */
[----:B------:R-:W-:-:S05]  /*2970*/  FADD R74, R74, R75 ;  /* 0x0000004b4a4a7221 */ /* 0x000fca0000000000 */
[----:B------:R-:W-:-:S15]  /*2980*/  R2UR UR5, R74 ;  /* 0x000000004a0572ca */ /* 0x000fde00000e0000 */
.L_x_10:
[----:B------:R-:W-:Y:S05]  /*2990*/  BRA.U !UP1, `(.L_x_7) ;  /* 0x0000000109887547 */ /* 0x000fea000b800000 */
[----:B------:R-:W-:Y:S02]  /*29a0*/  UISETP.GE.U32.AND UP0, UPT, UR14, 0x4, UPT ;  /* 0x000000040e00788c */ /* 0x000fe4000bf06070 */
[----:B------:R-:W-:-:S04]  /*29b0*/  ULOP3.LUT UR13, UR8, 0x3, URZ, 0xc0, !UPT ;  /* 0x00000003080d7892 */ /* 0x000fc8000f8ec0ff */
[----:B------:R-:W-:-:S03]  /*29c0*/  UISETP.NE.AND UP1, UPT, UR13, URZ, UPT ;  /* 0x000000ff0d00728c */ /* 0x000fc6000bf25270 */
[----:B------:R-:W-:Y:S08]  /*29d0*/  BRA.U !UP0, `(.L_x_11) ;  /* 0x0000000108307547 */ /* 0x000ff0000b800000 */
[----:B------:R-:W2:Y:S01]  /*29e0*/  S2UR UR9, SR_CgaCtaId ;  /* 0x00000000000979c3 */ /* 0x000ea20000008800 */
[----:B------:R-:W-:Y:S02]  /*29f0*/  UMOV UR7, 0x400 ;  /* 0x0000040000077882 */ /* 0x000fe40000000000 */
[----:B------:R-:W-:-:S04]  /*2a00*/  UIADD3 UR7, UPT, UPT, UR7, 0x8080, URZ ;  /* 0x0000808007077890 */ /* 0x000fc8000fffe0ff */
[----:B--2---:R-:W-:-:S04]  /*2a10*/  ULEA UR7, UR9, UR7, 0x18 ;  /* 0x0000000709077291 */ /* 0x004fc8000f8ec0ff */
[----:B------:R-:W-:Y:S02]  /*2a20*/  ULEA UR7, UR6, UR7, 0x2 ;  /* 0x0000000706077291 */ /* 0x000fe4000f8e10ff */
[----:B------:R-:W-:-:S07]  /*2a30*/  UIADD3 UR6, UPT, UPT, UR6, 0x4, URZ ;  /* 0x0000000406067890 */ /* 0x000fce000fffe0ff */
[----:B0-----:R-:W0:Y:S02]  /*2a40*/  LDS.128 R68, [UR7] ;  /* 0x00000007ff447984 */ /* 0x001e240008000c00 */
[----:B0-----:R-:W-:-:S04]  /*2a50*/  FADD R68, R68, UR5 ;  /* 0x0000000544447e21 */ /* 0x001fc80008000000 */
[----:B------:R-:W-:-:S04]  /*2a60*/  FADD R69, R68, R69 ;  /* 0x0000004544457221 */ /* 0x000fc80000000000 */
[----:B------:R-:W-:-:S04]  /*2a70*/  FADD R70, R69, R70 ;  /* 0x0000004645467221 */ /* 0x000fc80000000000 */
[----:B------:R-:W-:-:S05]  /*2a80*/  FADD R70, R70, R71 ;  /* 0x0000004746467221 */ /* 0x000fca0000000000 */
[----:B------:R-:W-:-:S15]  /*2a90*/  R2UR UR5, R70 ;  /* 0x00000000460572ca */ /* 0x000fde00000e0000 */
.L_x_11:
[----:B------:R-:W-:Y:S05]  /*2aa0*/  BRA.U !UP1, `(.L_x_7) ;  /* 0x0000000109447547 */ /* 0x000fea000b800000 */
[----:B------:R-:W2:Y:S01]  /*2ab0*/  S2UR UR9, SR_CgaCtaId ;  /* 0x00000000000979c3 */ /* 0x000ea20000008800 */
[----:B------:R-:W-:Y:S01]  /*2ac0*/  UMOV UR7, 0x400 ;  /* 0x0000040000077882 */ /* 0x000fe20000000000 */
[----:B------:R-:W-:Y:S02]  /*2ad0*/  UISETP.NE.AND UP0, UPT, UR13, 0x1, UPT ;  /* 0x000000010d00788c */ /* 0x000fe4000bf05270 */
[----:B------:R-:W-:-:S04]  /*2ae0*/  UIADD3 UR7, UPT, UPT, UR7, 0x8080, URZ ;  /* 0x0000808007077890 */ /* 0x000fc8000fffe0ff */
[----:B--2---:R-:W-:-:S04]  /*2af0*/  ULEA UR7, UR9, UR7, 0x18 ;  /* 0x0000000709077291 */ /* 0x004fc8000f8ec0ff */
[----:B------:R-:W-:-:S09]  /*2b00*/  ULEA UR6, UR6, UR7, 0x2 ;  /* 0x0000000706067291 */ /* 0x000fd2000f8e10ff */
[----:B0-----:R-:W0:Y:S02]  /*2b10*/  LDS.128 R68, [UR6] ;  /* 0x00000006ff447984 */ /* 0x001e240008000c00 */
[----:B0-----:R-:W-:-:S05]  /*2b20*/  FADD R68, R68, UR5 ;  /* 0x0000000544447e21 */ /* 0x001fca0008000000 */
[----:B------:R-:W-:Y:S01]  /*2b30*/  R2UR UR5, R68 ;  /* 0x00000000440572ca */ /* 0x000fe200000e0000 */
[----:B------:R-:W-:-:S14]  /*2b40*/  BRA.U !UP0, `(.L_x_7) ;  /* 0x00000001081c7547 */ /* 0x000fdc000b800000 */
[----:B------:R-:W-:Y:S01]  /*2b50*/  UISETP.NE.AND UP0, UPT, UR13, 0x2, UPT ;  /* 0x000000020d00788c */ /* 0x000fe2000bf05270 */
[----:B------:R-:W-:-:S05]  /*2b60*/  FADD R69, R69, UR5 ;  /* 0x0000000545457e21 */ /* 0x000fca0008000000 */
[----:B------:R-:W-:Y:S02]  /*2b70*/  R2UR UR5, R69 ;  /* 0x00000000450572ca */ /* 0x000fe400000e0000 */
[----:B------:R-:W-:-:S13]  /*2b80*/  PLOP3.LUT P1, PT, PT, PT, UP0, 0x80, 0x8 ;  /* 0x000000000008781c */ /* 0x000fda0003f2f008 */
[----:B------:R-:W-:-:S05]  /*2b90*/  @P1 FADD R70, R70, UR5 ;  /* 0x0000000546461e21 */ /* 0x000fca0008000000 */
[----:B------:R-:W-:-:S13]  /*2ba0*/  @P1 R2UR UR6, R70 ;  /* 0x00000000460612ca */ /* 0x000fda00000e0000 */
[----:B------:R-:W-:-:S05]  /*2bb0*/  @UP0 UMOV UR5, UR6 ;  /* 0x0000000600050c82 */ /* 0x000fca0008000000 */
.L_x_7:
[----:B------:R-:W2:Y:S01]  /*2bc0*/  S2UR UR7, SR_CgaCtaId ;  /* 0x00000000000779c3 */ /* 0x000ea20000008800 */
[----:B------:R-:W-:Y:S01]  /*2bd0*/  UMOV UR6, 0x400 ;  /* 0x0000040000067882 */ /* 0x000fe20000000000 */
[----:B-1----:R-:W-:Y:S01]  /*2be0*/  MOV R2, UR5 ;  /* 0x0000000500027c02 */ /* 0x002fe20008000f00 */
[----:B--2---:R-:W-:-:S09]  /*2bf0*/  ULEA UR6, UR7, UR6, 0x18 ;  /* 0x0000000607067291 */ /* 0x004fd2000f8ec0ff */
[----:B------:R2:W-:Y:S03]  /*2c00*/  STS [UR6+0x8280], R2 ;  /* 0x00828002ff007988 */ /* 0x0005e60008000806 */
.L_x_6:
[----:B------:R-:W-:Y:S05]  /*2c10*/  BSYNC.RECONVERGENT B0 ;  /* 0x0000000000007941 */ /* 0x000fea0003800200 */
.L_x_5:
[----:B------:R-:W-:Y:S06]  /*2c20*/  BAR.SYNC.DEFER_BLOCKING 0x0 ;  /* 0x0000000000007b1d */ /* 0x000fec0000010000 */
[----:B------:R-:W-:Y:S04]  /*2c30*/  BSSY.RECONVERGENT B0, `(.L_x_12) ;  /* 0x00000bc000007945 */ /* 0x000fe80003800200 */
[----:B------:R-:W-:Y:S05]  /*2c40*/  @!P0 BRA `(.L_x_13) ;  /* 0x0000000800e88947 */ /* 0x000fea0003800000 */
[----:B------:R-:W3:Y:S01]  /*2c50*/  S2UR UR6, SR_CgaCtaId ;  /* 0x00000000000679c3 */ /* 0x000ee20000008800 */
[----:B------:R-:W-:Y:S01]  /*2c60*/  UMOV UR5, 0x400 ;  /* 0x0000040000057882 */ /* 0x000fe20000000000 */
[----:B------:R-:W-:Y:S01]  /*2c70*/  BSSY.RECONVERGENT B1, `(.L_x_14) ;  /* 0x0000012000017945 */ /* 0x000fe20003800200 */
[----:B---3--:R-:W-:Y:S02]  /*2c80*/  ULEA UR7, UR6, UR5, 0x18 ;  /* 0x0000000506077291 */ /* 0x008fe4000f8ec0ff */
[----:B------:R-:W-:-:S04]  /*2c90*/  UIADD3 UR5, UPT, UPT, UR5, 0x8080, URZ ;  /* 0x0000808005057890 */ /* 0x000fc8000fffe0ff */
[----:B------:R-:W-:-:S03]  /*2ca0*/  ULEA UR5, UR6, UR5, 0x18 ;  /* 0x0000000506057291 */ /* 0x000fc6000f8ec0ff */
[----:B-1----:R-:W1:Y:S03]  /*2cb0*/  LDS R3, [UR7+0x8280] ;  /* 0x00828007ff037984 */ /* 0x002e660008000800 */
[----:B--2---:R-:W-:-:S06]  /*2cc0*/  LEA R2, R0, UR5, 0x2 ;  /* 0x0000000500027c11 */ /* 0x004fcc000f8e10ff */
[----:B------:R-:W2:Y:S01]  /*2cd0*/  LDS R2, [R2] ;  /* 0x0000000002027984 */ /* 0x000ea20000000800 */
[----:B-1----:R-:W1:Y:S08]  /*2ce0*/  MUFU.RCP R68, R3 ;  /* 0x0000000300447308 */ /* 0x002e700000001000 */
[----:B--2---:R-:W2:Y:S01]  /*2cf0*/  FCHK P0, R2, R3 ;  /* 0x0000000302007302 */ /* 0x004ea20000000000 */
[----:B-1----:R-:W-:-:S04]  /*2d00*/  FFMA R69, -R3, R68, 1 ;  /* 0x3f80000003457423 */ /* 0x002fc80000000144 */
[----:B------:R-:W-:-:S04]  /*2d10*/  FFMA R69, R68, R69, R68 ;  /* 0x0000004544457223 */ /* 0x000fc80000000044 */
[----:B0-----:R-:W-:-:S04]  /*2d20*/  FFMA R72, R2, R69, RZ ;  /* 0x0000004502487223 */ /* 0x001fc800000000ff */
[----:B------:R-:W-:-:S04]  /*2d30*/  FFMA R68, -R3, R72, R2 ;  /* 0x0000004803447223 */ /* 0x000fc80000000102 */
[----:B------:R-:W-:Y:S01]  /*2d40*/  FFMA R72, R69, R68, R72 ;  /* 0x0000004445487223 */ /* 0x000fe20000000048 */
[----:B--2---:R-:W-:Y:S06]  /*2d50*/  @!P0 BRA `(.L_x_15) ;  /* 0x00000000000c8947 */ /* 0x004fec0003800000 */
[----:B------:R-:W-:-:S07]  /*2d60*/  MOV R70, 0x2d80 ;  /* 0x00002d8000467802 */ /* 0x000fce0000000f00 */
[----:B------:R-:W-:Y:S05]  /*2d70*/  CALL.REL.NOINC `($__internal_0_$__cuda_sm3x_div_rn_noftz_f32_slowpath) ;  /* 0x0000000800e07944 */ /* 0x000fea0003c00000 */
[----:B------:R-:W-:-:S07]  /*2d80*/  MOV R72, R2 ;  /* 0x0000000200487202 */ /* 0x000fce0000000f00 */
.L_x_15:
[----:B------:R-:W-:Y:S05]  /*2d90*/  BSYNC.RECONVERGENT B1 ;  /* 0x0000000000017941 */ /* 0x000fea0003800200 */
.L_x_14:
[----:B------:R-:W0:Y:S01]  /*2da0*/  S2UR UR6, SR_CgaCtaId ;  /* 0x00000000000679c3 */ /* 0x000e220000008800 */
[----:B------:R-:W-:Y:S02]  /*2db0*/  UMOV UR5, 0x400 ;  /* 0x0000040000057882 */ /* 0x000fe40000000000 */
[----:B------:R-:W-:-:S04]  /*2dc0*/  UIADD3 UR5, UPT, UPT, UR5, 0x4080, URZ ;  /* 0x0000408005057890 */ /* 0x000fc8000fffe0ff */
[----:B0-----:R-:W-:-:S06]  /*2dd0*/  ULEA UR5, UR6, UR5, 0x18 ;  /* 0x0000000506057291 */ /* 0x001fcc000f8ec0ff */
[----:B------:R-:W-:-:S05]  /*2de0*/  LEA R73, R0, UR5, 0x7 ;  /* 0x0000000500497c11 */ /* 0x000fca000f8e38ff */
[----:B------:R-:W0:Y:S04]  /*2df0*/  LDS.64 R2, [R73] ;  /* 0x0000000049027984 */ /* 0x000e280000000a00 */
[----:B------:R-:W1:Y:S01]  /*2e00*/  LDS.64 R70, [R73+0x8] ;  /* 0x0000080049467984 */ /* 0x000e620000000a00 */
[--C-:B0-----:R-:W-:Y:S02]  /*2e10*/  HADD2.F32 R69, -RZ, R2.reuse.H0_H0 ;  /* 0x20000002ff457230 */ /* 0x101fe40000004100 */
[----:B------:R-:W-:-:S03]  /*2e20*/  HADD2.F32 R2, -RZ, R2.H1_H1 ;  /* 0x30000002ff027230 */ /* 0x000fc60000004100 */
[-C--:B------:R-:W-:Y:S01]  /*2e30*/  FFMA R64, R69, R72.reuse, R64 ;  /* 0x0000004845407223 */ /* 0x080fe20000000040 */
[--C-:B------:R-:W-:Y:S02]  /*2e40*/  HADD2.F32 R69, -RZ, R3.reuse.H0_H0 ;  /* 0x20000003ff457230 */ /* 0x100fe40000004100 */
[-C--:B------:R-:W-:Y:S01]  /*2e50*/  FFMA R65, R2, R72.reuse, R65 ;  /* 0x0000004802417223 */ /* 0x080fe20000000041 */
[----:B------:R-:W-:Y:S02]  /*2e60*/  HADD2.F32 R2, -RZ, R3.H1_H1 ;  /* 0x30000003ff027230 */ /* 0x000fe40000004100 */
[--C-:B-1----:R-:W-:Y:S02]  /*2e70*/  HADD2.F32 R3, -RZ, R70.reuse.H0_H0 ;  /* 0x20000046ff037230 */ /* 0x102fe40000004100 */
[-C--:B------:R-:W-:Y:S01]  /*2e80*/  FFMA R66, R69, R72.reuse, R66 ;  /* 0x0000004845427223 */ /* 0x080fe20000000042 */
[----:B------:R-:W-:Y:S01]  /*2e90*/  HADD2.F32 R70, -RZ, R70.H1_H1 ;  /* 0x30000046ff467230 */ /* 0x000fe20000004100 */
[----:B------:R-:W0:Y:S01]  /*2ea0*/  LDS.64 R68, [R73+0x10] ;  /* 0x0000100049447984 */ /* 0x000e220000000a00 */
[-C--:B------:R-:W-:Y:S01]  /*2eb0*/  FFMA R67, R2, R72.reuse, R67 ;  /* 0x0000004802437223 */ /* 0x080fe20000000043 */
[----:B------:R-:W-:Y:S01]  /*2ec0*/  FFMA R60, R3, R72, R60 ;  /* 0x00000048033c7223 */ /* 0x000fe2000000003c */
[----:B------:R-:W-:-:S02]  /*2ed0*/  HADD2.F32 R3, -RZ, R71.H0_H0 ;  /* 0x20000047ff037230 */ /* 0x000fc40000004100 */
[-C--:B------:R-:W-:Y:S01]  /*2ee0*/  FFMA R61, R70, R72.reuse, R61 ;  /* 0x00000048463d7223 */ /* 0x080fe2000000003d */
[----:B------:R-:W-:Y:S01]  /*2ef0*/  HADD2.F32 R70, -RZ, R71.H1_H1 ;  /* 0x30000047ff467230 */ /* 0x000fe20000004100 */
[----:B------:R-:W-:Y:S01]  /*2f00*/  STL.128 [R1], R64 ;  /* 0x0000004001007387 */ /* 0x000fe20000100c00 */
[----:B------:R-:W-:-:S03]  /*2f10*/  FFMA R62, R3, R72, R62 ;  /* 0x00000048033e7223 */ /* 0x000fc6000000003e */
[----:B------:R-:W1:Y:S01]  /*2f20*/  LDS.64 R2, [R73+0x18] ;  /* 0x0000180049027984 */ /* 0x000e620000000a00 */
[----:B------:R-:W-:-:S05]  /*2f30*/  FFMA R63, R70, R72, R63 ;  /* 0x00000048463f7223 */ /* 0x000fca000000003f */
[----:B------:R-:W-:Y:S01]  /*2f40*/  STL.128 [R1+0x10], R60 ;  /* 0x0000103c01007387 */ /* 0x000fe20000100c00 */
        /* <DEDUP_REMOVED lines=15> */
[----:B------:R-:W-:Y:S01]  /*3040*/  STL.128 [R1+0x20], R56 ;  /* 0x0000203801007387 */ /* 0x000fe20000100c00 */
        /* <DEDUP_REMOVED lines=65> */
[----:B------:R-:W-:Y:S02]  /*3460*/  HADD2.F32 R70, -RZ, R70.H1_H1 ;  /* 0x30000046ff467230 */ /* 0x000fe40000004100 */
[--C-:B------:R-:W-:Y:S02]  /*3470*/  HADD2.F32 R2, -RZ, R71.reuse.H1_H1 ;  /* 0x30000047ff027230 */ /* 0x100fe40000004100 */
[-C--:B------:R-:W-:Y:S01]  /*3480*/  FFMA R24, R3, R72.reuse, R24 ;  /* 0x0000004803187223 */ /* 0x080fe20000000018 */
[----:B------:R-:W-:Y:S02]  /*3490*/  HADD2.F32 R3, -RZ, R71.H0_H0 ;  /* 0x20000047ff037230 */ /* 0x000fe40000004100 */
[----:B------:R-:W-:-:S02]  /*34a0*/  FFMA R25, R70, R72, R25 ;  /* 0x0000004846197223 */ /* 0x000fc40000000019 */
[----:B------:R-:W0:Y:S01]  /*34b0*/  LDS.64 R70, [R73+0x60] ;  /* 0x0000600049467984 */ /* 0x000e220000000a00 */
[-C--:B------:R-:W-:Y:S01]  /*34c0*/  FFMA R27, R2, R72.reuse, R27 ;  /* 0x00000048021b7223 */ /* 0x080fe2000000001b */
[-C--:B------:R-:W-:Y:S01]  /*34d0*/  FFMA R26, R3, R72.reuse, R26 ;  /* 0x00000048031a7223 */ /* 0x080fe2000000001a */
[--C-:B-1----:R-:W-:Y:S02]  /*34e0*/  HADD2.F32 R3, -RZ, R68.reuse.H0_H0 ;  /* 0x20000044ff037230 */ /* 0x102fe40000004100 */
[----:B------:R-:W-:Y:S02]  /*34f0*/  HADD2.F32 R68, -RZ, R68.H1_H1 ;  /* 0x30000044ff447230 */ /* 0x000fe40000004100 */
[----:B------:R-:W-:Y:S01]  /*3500*/  STL.128 [R1+0xa0], R24 ;  /* 0x0000a01801007387 */ /* 0x000fe20000100c00 */
[-C--:B------:R-:W-:Y:S01]  /*3510*/  FFMA R20, R3, R72.reuse, R20 ;  /* 0x0000004803147223 */ /* 0x080fe20000000014 */
[--C-:B------:R-:W-:Y:S02]  /*3520*/  HADD2.F32 R3, -RZ, R69.reuse.H0_H0 ;  /* 0x20000045ff037230 */ /* 0x100fe40000004100 */
[----:B------:R-:W-:Y:S01]  /*3530*/  FFMA R21, R68, R72, R21 ;  /* 0x0000004844157223 */ /* 0x000fe20000000015 */
[----:B------:R-:W-:-:S02]  /*3540*/  HADD2.F32 R68, -RZ, R69.H1_H1 ;  /* 0x30000045ff447230 */ /* 0x000fc40000004100 */
[-C--:B------:R-:W-:Y:S02]  /*3550*/  FFMA R22, R3, R72.reuse, R22 ;  /* 0x0000004803167223 */ /* 0x080fe40000000016 */
        /* <DEDUP_REMOVED lines=9> */
[-C--:B------:R-:W-:Y:S02]  /*35f0*/  FFMA R18, R69, R72.reuse, R18 ;  /* 0x0000004845127223 */ /* 0x080fe40000000012 */
[----:B------:R-:W0:Y:S01]  /*3600*/  LDS.64 R68, [R73+0x70] ;  /* 0x0000700049447984 */ /* 0x000e220000000a00 */
[----:B------:R-:W-:Y:S01]  /*3610*/  FFMA R19, R70, R72, R19 ;  /* 0x0000004846137223 */ /* 0x000fe20000000013 */
[----:B-1----:R-:W-:-:S02]  /*3620*/  HADD2.F32 R71, -RZ, R2.H0_H0 ;  /* 0x20000002ff477230 */ /* 0x002fc40000004100 */
[----:B------:R-:W-:Y:S02]  /*3630*/  HADD2.F32 R2, -RZ, R2.H1_H1 ;  /* 0x30000002ff027230 */ /* 0x000fe40000004100 */
[----:B------:R-:W-:Y:S01]  /*3640*/  STL.128 [R1+0xc0], R16 ;  /* 0x0000c01001007387 */ /* 0x000fe20000100c00 */
[--C-:B------:R-:W-:Y:S02]  /*3650*/  HADD2.F32 R75, -RZ, R3.reuse.H0_H0 ;  /* 0x20000003ff4b7230 */ /* 0x100fe40000004100 */
[-C--:B------:R-:W-:Y:S02]  /*3660*/  FFMA R12, R71, R72.reuse, R12 ;  /* 0x00000048470c7223 */ /* 0x080fe4000000000c */
[----:B------:R-:W1:Y:S01]  /*3670*/  LDS.64 R70, [R73+0x78] ;  /* 0x0000780049467984 */ /* 0x000e620000000a00 */
[-C--:B------:R-:W-:Y:S01]  /*3680*/  FFMA R13, R2, R72.reuse, R13 ;  /* 0x00000048020d7223 */ /* 0x080fe2000000000d */
[----:B------:R-:W-:Y:S02]  /*3690*/  HADD2.F32 R2, -RZ, R3.H1_H1 ;  /* 0x30000003ff027230 */ /* 0x000fe40000004100 */
[----:B------:R-:W-:-:S03]  /*36a0*/  FFMA R14, R75, R72, R14 ;  /* 0x000000484b0e7223 */ /* 0x000fc6000000000e */
[----:B------:R-:W-:-:S05]  /*36b0*/  FFMA R15, R2, R72, R15 ;  /* 0x00000048020f7223 */ /* 0x000fca000000000f */
[----:B------:R3:W-:Y:S01]  /*36c0*/  STL.128 [R1+0xd0], R12 ;  /* 0x0000d00c01007387 */ /* 0x0007e20000100c00 */
[--C-:B0-----:R-:W-:Y:S02]  /*36d0*/  HADD2.F32 R3, -RZ, R68.reuse.H0_H0 ;  /* 0x20000044ff037230 */ /* 0x101fe40000004100 */
[--C-:B------:R-:W-:Y:S02]  /*36e0*/  HADD2.F32 R2, -RZ, R69.reuse.H1_H1 ;  /* 0x30000045ff027230 */ /* 0x100fe40000004100 */
[----:B------:R-:W-:Y:S02]  /*36f0*/  HADD2.F32 R68, -RZ, R68.H1_H1 ;  /* 0x30000044ff447230 */ /* 0x000fe40000004100 */
[-C--:B------:R-:W-:Y:S01]  /*3700*/  FFMA R8, R3, R72.reuse, R8 ;  /* 0x0000004803087223 */ /* 0x080fe20000000008 */
[----:B------:R-:W-:Y:S02]  /*3710*/  HADD2.F32 R3, -RZ, R69.H0_H0 ;  /* 0x20000045ff037230 */ /* 0x000fe40000004100 */
[-C--:B------:R-:W-:Y:S01]  /*3720*/  FFMA R11, R2, R72.reuse, R11 ;  /* 0x00000048020b7223 */ /* 0x080fe2000000000b */
[----:B------:R-:W-:Y:S01]  /*3730*/  FFMA R9, R68, R72, R9 ;  /* 0x0000004844097223 */ /* 0x000fe20000000009 */
[----:B-1----:R-:W-:-:S02]  /*3740*/  HADD2.F32 R2, -RZ, R71.H1_H1 ;  /* 0x30000047ff027230 */ /* 0x002fc40000004100 */
[-C--:B------:R-:W-:Y:S01]  /*3750*/  FFMA R10, R3, R72.reuse, R10 ;  /* 0x00000048030a7223 */ /* 0x080fe2000000000a */
[--C-:B------:R-:W-:Y:S02]  /*3760*/  HADD2.F32 R3, -RZ, R70.reuse.H0_H0 ;  /* 0x20000046ff037230 */ /* 0x100fe40000004100 */
[----:B------:R-:W-:Y:S02]  /*3770*/  HADD2.F32 R70, -RZ, R70.H1_H1 ;  /* 0x30000046ff467230 */ /* 0x000fe40000004100 */
[-C--:B------:R-:W-:Y:S01]  /*3780*/  FFMA R7, R2, R72.reuse, R7 ;  /* 0x0000004802077223 */ /* 0x080fe20000000007 */
[----:B------:R3:W-:Y:S01]  /*3790*/  STL.128 [R1+0xe0], R8 ;  /* 0x0000e00801007387 */ /* 0x0007e20000100c00 */
[-C--:B------:R-:W-:Y:S01]  /*37a0*/  FFMA R4, R3, R72.reuse, R4 ;  /* 0x0000004803047223 */ /* 0x080fe20000000004 */
[----:B------:R-:W-:Y:S02]  /*37b0*/  HADD2.F32 R3, -RZ, R71.H0_H0 ;  /* 0x20000047ff037230 */ /* 0x000fe40000004100 */
[----:B------:R-:W-:-:S03]  /*37c0*/  FFMA R5, R70, R72, R5 ;  /* 0x0000004846057223 */ /* 0x000fc60000000005 */
[----:B------:R-:W-:-:S05]  /*37d0*/  FFMA R6, R3, R72, R6 ;  /* 0x0000004803067223 */ /* 0x000fca0000000006 */
[----:B------:R3:W-:Y:S02]  /*37e0*/  STL.128 [R1+0xf0], R4 ;  /* 0x0000f00401007387 */ /* 0x0007e40000100c00 */
.L_x_13:
[----:B------:R-:W-:Y:S05]  /*37f0*/  BSYNC.RECONVERGENT B0 ;  /* 0x0000000000007941 */ /* 0x000fea0003800200 */
.L_x_12:
[----:B------:R-:W4:Y:S01]  /*3800*/  LDCU UR5, c[0x0][0x3a0] ;  /* 0x00007400ff0577ac */ /* 0x000f220008000800 */
[----:B------:R-:W-:Y:S02]  /*3810*/  UIADD3 UR4, UPT, UPT, UR4, 0x80, URZ ;  /* 0x0000008004047890 */ /* 0x000fe4000fffe0ff */
[----:B------:R-:W-:Y:S02]  /*3820*/  UIADD3 UR12, UPT, UPT, UR12, -0x80, URZ ;  /* 0xffffff800c0c7890 */ /* 0x000fe4000fffe0ff */
[----:B----4-:R-:W-:Y:S01]  /*3830*/  UISETP.GE.AND UP0, UPT, UR4, UR5, UPT ;  /* 0x000000050400728c */ /* 0x010fe2000bf06270 */
[----:B------:R-:W-:Y:S08]  /*3840*/  BAR.SYNC.DEFER_BLOCKING 0x0 ;  /* 0x0000000000007b1d */ /* 0x000ff00000010000 */
[----:B------:R-:W-:Y:S05]  /*3850*/  BRA.U !UP0, `(.L_x_16) ;  /* 0xffffffcd08007547 */ /* 0x000fea000b83ffff */
.L_x_0:
[----:B------:R-:W-:-:S13]  /*3860*/  ISETP.GT.U32.AND P0, PT, R0, 0x3f, PT ;  /* 0x0000003f0000780c */ /* 0x000fda0003f04070 */
[----:B------:R-:W-:Y:S05]  /*3870*/  @P0 EXIT ;  /* 0x000000000000094d */ /* 0x000fea0003800000 */
[----:B---3--:R-:W-:Y:S01]  /*3880*/  LEA R4, R0, UR16, 0x2 ;  /* 0x0000001000047c11 */ /* 0x008fe2000f8e10ff */
[----:B-12---:R-:W1:Y:S05]  /*3890*/  LDC.64 R2, c[0x0][0x398] ;  /* 0x0000e600ff027b82 */ /* 0x006e6a0000000a00 */
[----:B------:R-:W2:Y:S01]  /*38a0*/  LDL R4, [R4] ;  /* 0x0000000004047983 */ /* 0x000ea20000100800 */
[----:B------:R-:W-:-:S05]  /*38b0*/  LEA R77, R77, R0, 0x6 ;  /* 0x000000004d4d7211 */ /* 0x000fca00078e30ff */
[----:B-1----:R-:W-:Y:S01]  /*38c0*/  IMAD.WIDE.U32 R2, R77, 0x2, R2 ;  /* 0x000000024d027825 */ /* 0x002fe200078e0002 */
[----:B--2---:R-:W-:-:S05]  /*38d0*/  F2FP.F16.F32.PACK_AB R0, RZ, R4 ;  /* 0x00000004ff00723e */ /* 0x004fca00000000ff */
[----:B------:R-:W-:Y:S01]  /*38e0*/  STG.E.U16 desc[UR10][R2.64], R0 ;  /* 0x0000000002007986 */ /* 0x000fe2000c10150a */
[----:B------:R-:W-:Y:S05]  /*38f0*/  EXIT ;  /* 0x000000000000794d */ /* 0x000fea0003800000 */
        .weak           $__internal_0_$__cuda_sm3x_div_rn_noftz_f32_slowpath
        .type           $__internal_0_$__cuda_sm3x_div_rn_noftz_f32_slowpath,@function
        .size           $__internal_0_$__cuda_sm3x_div_rn_noftz_f32_slowpath,(.L_x_29 - $__internal_0_$__cuda_sm3x_div_rn_noftz_f32_slowpath)
$__internal_0_$__cuda_sm3x_div_rn_noftz_f32_slowpath:
[----:B------:R-:W-:Y:S01]  /*3900*/  SHF.R.U32.HI R68, RZ, 0x17, R3 ;  /* 0x00000017ff447819 */ /* 0x000fe20000011603 */
[----:B------:R-:W-:Y:S01]  /*3910*/  BSSY.RECONVERGENT B2, `(.L_x_17) ;  /* 0x0000064000027945 */ /* 0x000fe20003800200 */
[----:B------:R-:W-:Y:S02]  /*3920*/  SHF.R.U32.HI R72, RZ, 0x17, R2 ;  /* 0x00000017ff487819 */ /* 0x000fe40000011602 */
[----:B------:R-:W-:Y:S02]  /*3930*/  LOP3.LUT R68, R68, 0xff, RZ, 0xc0, !PT ;  /* 0x000000ff44447812 */ /* 0x000fe400078ec0ff */
[----:B------:R-:W-:Y:S02]  /*3940*/  LOP3.LUT R72, R72, 0xff, RZ, 0xc0, !PT ;  /* 0x000000ff48487812 */ /* 0x000fe400078ec0ff */
[----:B------:R-:W-:Y:S02]  /*3950*/  IADD3 R74, PT, PT, R68, -0x1, RZ ;  /* 0xffffffff444a7810 */ /* 0x000fe40007ffe0ff */
[----:B------:R-:W-:-:S02]  /*3960*/  IADD3 R73, PT, PT, R72, -0x1, RZ ;  /* 0xffffffff48497810 */ /* 0x000fc40007ffe0ff */
[----:B------:R-:W-:Y:S02]  /*3970*/  ISETP.GT.U32.AND P0, PT, R74, 0xfd, PT ;  /* 0x000000fd4a00780c */ /* 0x000fe40003f04070 */
[----:B------:R-:W-:Y:S02]  /*3980*/  MOV R71, R2 ;  /* 0x0000000200477202 */ /* 0x000fe40000000f00 */
[----:B------:R-:W-:Y:S02]  /*3990*/  ISETP.GT.U32.OR P0, PT, R73, 0xfd, P0 ;  /* 0x000000fd4900780c */ /* 0x000fe40000704470 */
[----:B------:R-:W-:-:S11]  /*39a0*/  MOV R76, R3 ;  /* 0x00000003004c7202 */ /* 0x000fd60000000f00 */
[----:B------:R-:W-:Y:S01]  /*39b0*/  @!P0 MOV R69, RZ ;  /* 0x000000ff00458202 */ /* 0x000fe20000000f00 */
[----:B------:R-:W-:Y:S06]  /*39c0*/  @!P0 BRA `(.L_x_18) ;  /* 0x00000000005c8947 */ /* 0x000fec0003800000 */
[----:B------:R-:W-:Y:S02]  /*39d0*/  FSETP.GTU.FTZ.AND P0, PT, |R2|, +INF , PT ;  /* 0x7f8000000200780b */ /* 0x000fe40003f1c200 */
[----:B------:R-:W-:-:S04]  /*39e0*/  FSETP.GTU.FTZ.AND P1, PT, |R3|, +INF , PT ;  /* 0x7f8000000300780b */ /* 0x000fc80003f3c200 */
[----:B------:R-:W-:-:S13]  /*39f0*/  PLOP3.LUT P0, PT, P0, P1, PT, 0xf8, 0x8f ;  /* 0x00000000008f781c */ /* 0x000fda0000703f70 */
[----:B------:R-:W-:Y:S05]  /*3a00*/  @P0 BRA `(.L_x_19) ;  /* 0x00000004004c0947 */ /* 0x000fea0003800000 */
[----:B------:R-:W-:-:S13]  /*3a10*/  LOP3.LUT P0, RZ, R76, 0x7fffffff, R71, 0xc8, !PT ;  /* 0x7fffffff4cff7812 */ /* 0x000fda000780c847 */
[----:B------:R-:W-:Y:S05]  /*3a20*/  @!P0 BRA `(.L_x_20) ;  /* 0x00000004003c8947 */ /* 0x000fea0003800000 */
[C---:B------:R-:W-:Y:S02]  /*3a30*/  FSETP.NEU.FTZ.AND P2, PT, |R2|.reuse, +INF , PT ;  /* 0x7f8000000200780b */ /* 0x040fe40003f5d200 */
[----:B------:R-:W-:Y:S02]  /*3a40*/  FSETP.NEU.FTZ.AND P1, PT, |R3|, +INF , PT ;  /* 0x7f8000000300780b */ /* 0x000fe40003f3d200 */
[----:B------:R-:W-:-:S11]  /*3a50*/  FSETP.NEU.FTZ.AND P0, PT, |R2|, +INF , PT ;  /* 0x7f8000000200780b */ /* 0x000fd60003f1d200 */
[----:B------:R-:W-:Y:S05]  /*3a60*/  @!P1 BRA !P2, `(.L_x_20) ;  /* 0x00000004002c9947 */ /* 0x000fea0005000000 */
[----:B------:R-:W-:-:S04]  /*3a70*/  LOP3.LUT P2, RZ, R71, 0x7fffffff, RZ, 0xc0, !PT ;  /* 0x7fffffff47ff7812 */ /* 0x000fc8000784c0ff */
[----:B------:R-:W-:-:S13]  /*3a80*/  PLOP3.LUT P1, PT, P1, P2, PT, 0x2f, 0xf2 ;  /* 0x0000000000f2781c */ /* 0x000fda0000f24577 */
[----:B------:R-:W-:Y:S05]  /*3a90*/  @P1 BRA `(.L_x_21) ;  /* 0x0000000400181947 */ /* 0x000fea0003800000 */
[----:B------:R-:W-:-:S04]  /*3aa0*/  LOP3.LUT P1, RZ, R76, 0x7fffffff, RZ, 0xc0, !PT ;  /* 0x7fffffff4cff7812 */ /* 0x000fc8000782c0ff */
[----:B------:R-:W-:-:S13]  /*3ab0*/  PLOP3.LUT P0, PT, P0, P1, PT, 0x2f, 0xf2 ;  /* 0x0000000000f2781c */ /* 0x000fda0000702577 */
[----:B------:R-:W-:Y:S05]  /*3ac0*/  @P0 BRA `(.L_x_22) ;  /* 0x0000000400000947 */ /* 0x000fea0003800000 */
[----:B------:R-:W-:Y:S02]  /*3ad0*/  ISETP.GE.AND P0, PT, R73, RZ, PT ;  /* 0x000000ff4900720c */ /* 0x000fe40003f06270 */
[----:B------:R-:W-:-:S11]  /*3ae0*/  ISETP.GE.AND P1, PT, R74, RZ, PT ;  /* 0x000000ff4a00720c */ /* 0x000fd60003f26270 */
[----:B------:R-:W-:Y:S01]  /*3af0*/  @P0 MOV R69, RZ ;  /* 0x000000ff00450202 */ /* 0x000fe20000000f00 */
[----:B------:R-:W-:Y:S01]  /*3b00*/  @!P0 FFMA R71, R2, 1.84467440737095516160e+19, RZ ;  /* 0x5f80000002478823 */ /* 0x000fe200000000ff */
[----:B------:R-:W-:Y:S01]  /*3b10*/  @!P0 MOV R69, 0xffffffc0 ;  /* 0xffffffc000458802 */ /* 0x000fe20000000f00 */
[----:B------:R-:W-:-:S03]  /*3b20*/  @!P1 FFMA R76, R3, 1.84467440737095516160e+19, RZ ;  /* 0x5f800000034c9823 */ /* 0x000fc600000000ff */
[----:B------:R-:W-:-:S07]  /*3b30*/  @!P1 IADD3 R69, PT, PT, R69, 0x40, RZ ;  /* 0x0000004045459810 */ /* 0x000fce0007ffe0ff */
.L_x_18:
[----:B------:R-:W-:Y:S01]  /*3b40*/  LEA R3, R68, 0xc0800000, 0x17 ;  /* 0xc080000044037811 */ /* 0x000fe200078eb8ff */
[----:B------:R-:W-:Y:S01]  /*3b50*/  BSSY.RECONVERGENT B3, `(.L_x_23) ;  /* 0x0000036000037945 */ /* 0x000fe20003800200 */
[----:B------:R-:W-:Y:S02]  /*3b60*/  IADD3 R72, PT, PT, R72, -0x7f, RZ ;  /* 0xffffff8148487810 */ /* 0x000fe40007ffe0ff */
[----:B------:R-:W-:-:S04]  /*3b70*/  IADD3 R76, PT, PT, -R3, R76, RZ ;  /* 0x0000004c034c7210 */ /* 0x000fc80007ffe1ff */
[----:B------:R-:W0:Y:S01]  /*3b80*/  MUFU.RCP R2, R76 ;  /* 0x0000004c00027308 */ /* 0x000e220000001000 */
[----:B------:R-:W-:-:S04]  /*3b90*/  FADD.FTZ R73, -R76, -RZ ;  /* 0x800000ff4c497221 */ /* 0x000fc80000010100 */
[----:B0-----:R-:W-:-:S04]  /*3ba0*/  FFMA R3, R2, R73, 1 ;  /* 0x3f80000002037423 */ /* 0x001fc80000000049 */
[----:B------:R-:W-:Y:S01]  /*3bb0*/  FFMA R3, R2, R3, R2 ;  /* 0x0000000302037223 */ /* 0x000fe20000000002 */
[C---:B------:R-:W-:Y:S01]  /*3bc0*/  IMAD R2, R72.reuse, -0x800000, R71 ;  /* 0xff80000048027824 */ /* 0x040fe200078e0247 */
[----:B------:R-:W-:-:S03]  /*3bd0*/  IADD3 R72, PT, PT, R72, 0x7f, -R68 ;  /* 0x0000007f48487810 */ /* 0x000fc60007ffe844 */
[----:B------:R-:W-:Y:S01]  /*3be0*/  FFMA R68, R2, R3, RZ ;  /* 0x0000000302447223 */ /* 0x000fe200000000ff */
[----:B------:R-:W-:-:S03]  /*3bf0*/  IADD3 R72, PT, PT, R72, R69, RZ ;  /* 0x0000004548487210 */ /* 0x000fc60007ffe0ff */
[----:B------:R-:W-:-:S04]  /*3c00*/  FFMA R71, R73, R68, R2 ;  /* 0x0000004449477223 */ /* 0x000fc80000000002 */
[----:B------:R-:W-:-:S04]  /*3c10*/  FFMA R68, R3, R71, R68 ;  /* 0x0000004703447223 */ /* 0x000fc80000000044 */
[----:B------:R-:W-:-:S04]  /*3c20*/  FFMA R73, R73, R68, R2 ;  /* 0x0000004449497223 */ /* 0x000fc80000000002 */
[----:B------:R-:W-:-:S05]  /*3c30*/  FFMA R2, R3, R73, R68 ;  /* 0x0000004903027223 */ /* 0x000fca0000000044 */
[----:B------:R-:W-:-:S04]  /*3c40*/  SHF.R.U32.HI R69, RZ, 0x17, R2 ;  /* 0x00000017ff457819 */ /* 0x000fc80000011602 */
[----:B------:R-:W-:-:S04]  /*3c50*/  LOP3.LUT R69, R69, 0xff, RZ, 0xc0, !PT ;  /* 0x000000ff45457812 */ /* 0x000fc800078ec0ff */
[----:B------:R-:W-:-:S04]  /*3c60*/  IADD3 R69, PT, PT, R69, R72, RZ ;  /* 0x0000004845457210 */ /* 0x000fc80007ffe0ff */
[----:B------:R-:W-:-:S04]  /*3c70*/  IADD3 R71, PT, PT, R69, -0x1, RZ ;  /* 0xffffffff45477810 */ /* 0x000fc80007ffe0ff */
[----:B------:R-:W-:-:S13]  /*3c80*/  ISETP.GE.U32.AND P0, PT, R71, 0xfe, PT ;  /* 0x000000fe4700780c */ /* 0x000fda0003f06070 */
[----:B------:R-:W-:Y:S05]  /*3c90*/  @!P0 BRA `(.L_x_24) ;  /* 0x0000000000808947 */ /* 0x000fea0003800000 */
[----:B------:R-:W-:-:S13]  /*3ca0*/  ISETP.GT.AND P0, PT, R69, 0xfe, PT ;  /* 0x000000fe4500780c */ /* 0x000fda0003f04270 */
[----:B------:R-:W-:Y:S05]  /*3cb0*/  @P0 BRA `(.L_x_25) ;  /* 0x00000000006c0947 */ /* 0x000fea0003800000 */
[----:B------:R-:W-:-:S13]  /*3cc0*/  ISETP.GE.AND P0, PT, R69, 0x1, PT ;  /* 0x000000014500780c */ /* 0x000fda0003f06270 */
[----:B------:R-:W-:Y:S05]  /*3cd0*/  @P0 BRA `(.L_x_26) ;  /* 0x0000000000740947 */ /* 0x000fea0003800000 */
[----:B------:R-:W-:Y:S02]  /*3ce0*/  ISETP.GE.AND P0, PT, R69, -0x18, PT ;  /* 0xffffffe84500780c */ /* 0x000fe40003f06270 */
[----:B------:R-:W-:-:S11]  /*3cf0*/  LOP3.LUT R2, R2, 0x80000000, RZ, 0xc0, !PT ;  /* 0x8000000002027812 */ /* 0x000fd600078ec0ff */
[----:B------:R-:W-:Y:S05]  /*3d00*/  @!P0 BRA `(.L_x_26) ;  /* 0x0000000000688947 */ /* 0x000fea0003800000 */
[CCC-:B------:R-:W-:Y:S01]  /*3d10*/  FFMA.RP R71, R3.reuse, R73.reuse, R68.reuse ;  /* 0x0000004903477223 */ /* 0x1c0fe20000008044 */
[CCC-:B------:R-:W-:Y:S01]  /*3d20*/  FFMA.RM R72, R3.reuse, R73.reuse, R68.reuse ;  /* 0x0000004903487223 */ /* 0x1c0fe20000004044 */
[----:B------:R-:W-:Y:S01]  /*3d30*/  FFMA.RZ R3, R3, R73, R68 ;  /* 0x0000004903037223 */ /* 0x000fe2000000c044 */
[C---:B------:R-:W-:Y:S02]  /*3d40*/  IADD3 R68, PT, PT, R69.reuse, 0x20, RZ ;  /* 0x0000002045447810 */ /* 0x040fe40007ffe0ff */
[----:B------:R-:W-:Y:S02]  /*3d50*/  ISETP.NE.AND P2, PT, R69, RZ, PT ;  /* 0x000000ff4500720c */ /* 0x000fe40003f45270 */
[----:B------:R-:W-:Y:S02]  /*3d60*/  LOP3.LUT R3, R3, 0x7fffff, RZ, 0xc0, !PT ;  /* 0x007fffff03037812 */ /* 0x000fe400078ec0ff */
[----:B------:R-:W-:Y:S02]  /*3d70*/  ISETP.NE.AND P1, PT, R69, RZ, PT ;  /* 0x000000ff4500720c */ /* 0x000fe40003f25270 */
[----:B------:R-:W-:-:S02]  /*3d80*/  LOP3.LUT R3, R3, 0x800000, RZ, 0xfc, !PT ;  /* 0x0080000003037812 */ /* 0x000fc400078efcff */
[----:B------:R-:W-:Y:S02]  /*3d90*/  IADD3 R69, PT, PT, -R69, RZ, RZ ;  /* 0x000000ff45457210 */ /* 0x000fe40007ffe1ff */
[----:B------:R-:W-:Y:S02]  /*3da0*/  SHF.L.U32 R68, R3, R68, RZ ;  /* 0x0000004403447219 */ /* 0x000fe400000006ff */
[----:B------:R-:W-:Y:S02]  /*3db0*/  FSETP.NEU.FTZ.AND P0, PT, R71, R72, PT ;  /* 0x000000484700720b */ /* 0x000fe40003f1d000 */
[----:B------:R-:W-:Y:S02]  /*3dc0*/  ISETP.NE.AND P1, PT, R68, RZ, P1 ;  /* 0x000000ff4400720c */ /* 0x000fe40000f25270 */
[----:B------:R-:W-:Y:S02]  /*3dd0*/  SEL R68, R69, RZ, P2 ;  /* 0x000000ff45447207 */ /* 0x000fe40001000000 */
[----:B------:R-:W-:-:S02]  /*3de0*/  PLOP3.LUT P0, PT, P0, P1, PT, 0xf8, 0x8f ;  /* 0x00000000008f781c */ /* 0x000fc40000703f70 */
[----:B------:R-:W-:Y:S02]  /*3df0*/  SHF.R.U32.HI R68, RZ, R68, R3 ;  /* 0x00000044ff447219 */ /* 0x000fe40000011603 */
[----:B------:R-:W-:Y:S02]  /*3e00*/  SEL R3, RZ, 0x1, !P0 ;  /* 0x00000001ff037807 */ /* 0x000fe40004000000 */
[----:B------:R-:W-:-:S04]  /*3e10*/  SHF.R.U32.HI R72, RZ, 0x1, R68 ;  /* 0x00000001ff487819 */ /* 0x000fc80000011644 */
[----:B------:R-:W-:-:S04]  /*3e20*/  LOP3.LUT R3, R3, 0x1, R72, 0xf8, !PT ;  /* 0x0000000103037812 */ /* 0x000fc800078ef848 */
[----:B------:R-:W-:-:S04]  /*3e30*/  LOP3.LUT R3, R3, R68, RZ, 0xc0, !PT ;  /* 0x0000004403037212 */ /* 0x000fc800078ec0ff */
[----:B------:R-:W-:-:S04]  /*3e40*/  IADD3 R3, PT, PT, R72, R3, RZ ;  /* 0x0000000348037210 */ /* 0x000fc80007ffe0ff */
[----:B------:R-:W-:Y:S01]  /*3e50*/  LOP3.LUT R2, R3, R2, RZ, 0xfc, !PT ;  /* 0x0000000203027212 */ /* 0x000fe200078efcff */
[----:B------:R-:W-:Y:S06]  /*3e60*/  BRA `(.L_x_26) ;  /* 0x0000000000107947 */ /* 0x000fec0003800000 */
.L_x_25:
[----:B------:R-:W-:-:S04]  /*3e70*/  LOP3.LUT R2, R2, 0x80000000, RZ, 0xc0, !PT ;  /* 0x8000000002027812 */ /* 0x000fc800078ec0ff */
[----:B------:R-:W-:Y:S01]  /*3e80*/  LOP3.LUT R2, R2, 0x7f800000, RZ, 0xfc, !PT ;  /* 0x7f80000002027812 */ /* 0x000fe200078efcff */
[----:B------:R-:W-:Y:S06]  /*3e90*/  BRA `(.L_x_26) ;  /* 0x0000000000047947 */ /* 0x000fec0003800000 */
.L_x_24:
[----:B------:R-:W-:-:S07]  /*3ea0*/  LEA R2, R72, R2, 0x17 ;  /* 0x0000000248027211 */ /* 0x000fce00078eb8ff */
.L_x_26:
[----:B------:R-:W-:Y:S05]  /*3eb0*/  BSYNC.RECONVERGENT B3 ;  /* 0x0000000000037941 */ /* 0x000fea0003800200 */
.L_x_23:
[----:B------:R-:W-:Y:S05]  /*3ec0*/  BRA `(.L_x_27) ;  /* 0x0000000000207947 */ /* 0x000fea0003800000 */
.L_x_22:
[----:B------:R-:W-:-:S04]  /*3ed0*/  LOP3.LUT R2, R76, 0x80000000, R71, 0x48, !PT ;  /* 0x800000004c027812 */ /* 0x000fc800078e4847 */
[----:B------:R-:W-:Y:S01]  /*3ee0*/  LOP3.LUT R2, R2, 0x7f800000, RZ, 0xfc, !PT ;  /* 0x7f80000002027812 */ /* 0x000fe200078efcff */
[----:B------:R-:W-:Y:S06]  /*3ef0*/  BRA `(.L_x_27) ;  /* 0x0000000000147947 */ /* 0x000fec0003800000 */
.L_x_21:
[----:B------:R-:W-:Y:S01]  /*3f00*/  LOP3.LUT R2, R76, 0x80000000, R71, 0x48, !PT ;  /* 0x800000004c027812 */ /* 0x000fe200078e4847 */
[----:B------:R-:W-:Y:S06]  /*3f10*/  BRA `(.L_x_27) ;  /* 0x00000000000c7947 */ /* 0x000fec0003800000 */
.L_x_20:
[----:B------:R-:W0:Y:S01]  /*3f20*/  MUFU.RSQ R2, -QNAN ;  /* 0xffc0000000027908 */ /* 0x000e220000001400 */
[----:B------:R-:W-:Y:S05]  /*3f30*/  BRA `(.L_x_27) ;  /* 0x0000000000047947 */ /* 0x000fea0003800000 */
.L_x_19:
[----:B------:R-:W-:-:S07]  /*3f40*/  FADD.FTZ R2, R2, R3 ;  /* 0x0000000302027221 */ /* 0x000fce0000010000 */
.L_x_27:
[----:B------:R-:W-:Y:S05]  /*3f50*/  BSYNC.RECONVERGENT B2 ;  /* 0x0000000000027941 */ /* 0x000fea0003800200 */
.L_x_17:
[----:B------:R-:W-:-:S04]  /*3f60*/  HFMA2 R71, -RZ, RZ, 0, 0 ;  /* 0x00000000ff477431 */ /* 0x000fc800000001ff */
[----:B0-----:R-:W-:Y:S05]  /*3f70*/  RET.REL.NODEC R70 `(_Z20fused_self_attentionPK6__halfS1_S1_PS_i) ;  /* 0xffffffc046207950 */ /* 0x001fea0003c3ffff */
.L_x_28:
[----:B------:R-:W-:-:S00]  /*3f80*/  BRA `(.L_x_28) ;  /* 0xfffffffc00fc7947 */ /* 0x000fc0000383ffff */
[----:B------:R-:W-:-:S00]  /*3f90*/  NOP ;  /* 0x0000000000007918 */ /* 0x000fc00000000000 */
        /* <DEDUP_REMOVED lines=14> */
.L_x_29:


//--------------------- .nv.shared._Z20fused_self_attentionPK6__halfS1_S1_PS_i --------------------------
	.section	.nv.shared._Z20fused_self_attentionPK6__halfS1_S1_PS_i,"aw",@nobits
	.sectionflags	@""
	.align	4
.nv.shared._Z20fused_self_attentionPK6__halfS1_S1_PS_i:
	.zero		34436


//--------------------- .nv.shared.reserved.0     --------------------------
	.section	.nv.shared.reserved.0,"aw",@nobits
	.weak		__nv_reservedSMEM_offset_0_alias
	.size		__nv_reservedSMEM_offset_0_alias, 0, 64
	.other		__nv_reservedSMEM_offset_0_alias,@"STO_CUDA_RESERVED_SHARED STV_DEFAULT"
__nv_reservedSMEM_offset_0_alias:
	.zero		0
	.zero		64


//--------------------- .nv.constant0._Z20fused_self_attentionPK6__halfS1_S1_PS_i --------------------------
	.section	.nv.constant0._Z20fused_self_attentionPK6__halfS1_S1_PS_i,"a",@progbits
	.sectionflags	@""
	.align	4
.nv.constant0._Z20fused_self_attentionPK6__halfS1_S1_PS_i:
	.zero		932


//--------------------- SYMBOLS --------------------------

	.type		.nv.reservedSmem.offset0,@object
	.size		.nv.reservedSmem.offset0,0x4
	.type		.nv.reservedSmem.cap,@object
	.size		.nv.reservedSmem.cap,0x4
